	.target	sm_90a

	.elftype	@"ET_EXEC"


//--------------------- .note.nv.tkinfo           --------------------------
	.section	.note.nv.tkinfo,"",@"SHT_NOTE"
	.sectionflags	@"SHF_NOTE_NV_TKINFO"
	.tkinfo
        /*0018*/ 	.word	0x00000002
        /*0030*/ 	.string	""
        /*0030*/ 	.string	"ptxas"
        /*0030*/ 	.string	"Cuda compilation tools, release 13.0, V13.0.88"
        /*0030*/ 	.string	"Build cuda_13.0.r13.0/compiler.36424714_0"
        /*0030*/ 	.string	"-arch sm_90a -m 64 "



//--------------------- .note.nv.cuinfo           --------------------------
	.section	.note.nv.cuinfo,"",@"SHT_NOTE"
	.sectionflags	@"SHF_NOTE_NV_CUINFO"
        /*0018*/ 	.short	0x0002
        /*001a*/ 	.short	0x005a
        /*001c*/ 	.short	0x0082
	.zero		2


//--------------------- .nv.info                  --------------------------
	.section	.nv.info,"",@"SHT_CUDA_INFO"
	.align	4


	//----- nvinfo : EIATTR_REGCOUNT
	.align		4
        /*0000*/ 	.byte	0x04, 0x2f
        /*0002*/ 	.short	(.L_12 - .L_11)
	.align		4
.L_11:
        /*0004*/ 	.word	index@(_ZN7cutlass13device_kernelINS_4gemm6kernel13GemmUniversalIN4cute5tupleIJiiiiEEENS1_10collective13CollectiveMmaINS1_37MainloopSm90TmaGmmaWarpSpecializedFP8ILi2ENS5_IJNS4_1CILi1EEESB_SB_EEENS1_35KernelTmaWarpSpecializedCooperativeEEENS5_IJNSA_ILi256EEENSA_ILi128EEENSA_ILi64EEEEEENS_12float_e5m2_tENS5_IJlSB_lEEESJ_SK_NS4_8TiledMMAINS4_8MMA_AtomIJNS4_4SM904GMMA31MMA_64x128x32_F32E5M2E5M2_SS_TNILNSO_7ScaleInE1ELSQ_1EEEEEENS4_6LayoutINS5_IJNSA_ILi2EEESB_SB_EEENS5_IJSB_NSA_ILi0EEESW_EEEEENS5_IJNS4_10UnderscoreESZ_SZ_EEEEENS4_13SM90_TMA_LOADENS4_14ComposedLayoutINS4_7SwizzleILi2ELi4ELi3EEENS4_18smem_ptr_flag_bitsILi8EEENST_INS5_IJNSA_ILi8EEESH_EEENS5_IJSH_SB_EEEEEEEvNS4_8identityES12_S1C_vS1D_EENS_8epilogue10collective6detail29Sm90TmaWarpSpecializedAdapterINS1G_15DefaultEpilogueISJ_SK_SK_NS1F_6thread17LinearCombinationISJ_Li1EffLNS1K_9ScaleType4KindE0ELNS_15FloatRoundStyleE2ESJ_EENS1_15EpilogueDefaultEEEEEvvEEEEvNT_6ParamsE)
        /*0008*/ 	.word	0x000000a8


	//----- nvinfo : EIATTR_FRAME_SIZE
	.align		4
.L_12:
        /*000c*/ 	.byte	0x04, 0x11
        /*000e*/ 	.short	(.L_14 - .L_13)
	.align		4
.L_13:
        /*0010*/ 	.word	index@(_ZN7cutlass13device_kernelINS_4gemm6kernel13GemmUniversalIN4cute5tupleIJiiiiEEENS1_10collective13CollectiveMmaINS1_37MainloopSm90TmaGmmaWarpSpecializedFP8ILi2ENS5_IJNS4_1CILi1EEESB_SB_EEENS1_35KernelTmaWarpSpecializedCooperativeEEENS5_IJNSA_ILi256EEENSA_ILi128EEENSA_ILi64EEEEEENS_12float_e5m2_tENS5_IJlSB_lEEESJ_SK_NS4_8TiledMMAINS4_8MMA_AtomIJNS4_4SM904GMMA31MMA_64x128x32_F32E5M2E5M2_SS_TNILNSO_7ScaleInE1ELSQ_1EEEEEENS4_6LayoutINS5_IJNSA_ILi2EEESB_SB_EEENS5_IJSB_NSA_ILi0EEESW_EEEEENS5_IJNS4_10UnderscoreESZ_SZ_EEEEENS4_13SM90_TMA_LOADENS4_14ComposedLayoutINS4_7SwizzleILi2ELi4ELi3EEENS4_18smem_ptr_flag_bitsILi8EEENST_INS5_IJNSA_ILi8EEESH_EEENS5_IJSH_SB_EEEEEEEvNS4_8identityES12_S1C_vS1D_EENS_8epilogue10collective6detail29Sm90TmaWarpSpecializedAdapterINS1G_15DefaultEpilogueISJ_SK_SK_NS1F_6thread17LinearCombinationISJ_Li1EffLNS1K_9ScaleType4KindE0ELNS_15FloatRoundStyleE2ESJ_EENS1_15EpilogueDefaultEEEEEvvEEEEvNT_6ParamsE)
        /*0014*/ 	.word	0x000000f8


	//----- nvinfo : EIATTR_MIN_STACK_SIZE
	.align		4
.L_14:
        /*0018*/ 	.byte	0x04, 0x12
        /*001a*/ 	.short	(.L_16 - .L_15)
	.align		4
.L_15:
        /*001c*/ 	.word	index@(_ZN7cutlass13device_kernelINS_4gemm6kernel13GemmUniversalIN4cute5tupleIJiiiiEEENS1_10collective13CollectiveMmaINS1_37MainloopSm90TmaGmmaWarpSpecializedFP8ILi2ENS5_IJNS4_1CILi1EEESB_SB_EEENS1_35KernelTmaWarpSpecializedCooperativeEEENS5_IJNSA_ILi256EEENSA_ILi128EEENSA_ILi64EEEEEENS_12float_e5m2_tENS5_IJlSB_lEEESJ_SK_NS4_8TiledMMAINS4_8MMA_AtomIJNS4_4SM904GMMA31MMA_64x128x32_F32E5M2E5M2_SS_TNILNSO_7ScaleInE1ELSQ_1EEEEEENS4_6LayoutINS5_IJNSA_ILi2EEESB_SB_EEENS5_IJSB_NSA_ILi0EEESW_EEEEENS5_IJNS4_10UnderscoreESZ_SZ_EEEEENS4_13SM90_TMA_LOADENS4_14ComposedLayoutINS4_7SwizzleILi2ELi4ELi3EEENS4_18smem_ptr_flag_bitsILi8EEENST_INS5_IJNSA_ILi8EEESH_EEENS5_IJSH_SB_EEEEEEEvNS4_8identityES12_S1C_vS1D_EENS_8epilogue10collective6detail29Sm90TmaWarpSpecializedAdapterINS1G_15DefaultEpilogueISJ_SK_SK_NS1F_6thread17LinearCombinationISJ_Li1EffLNS1K_9ScaleType4KindE0ELNS_15FloatRoundStyleE2ESJ_EENS1_15EpilogueDefaultEEEEEvvEEEEvNT_6ParamsE)
        /*0020*/ 	.word	0x000000f8
.L_16:


//--------------------- .nv.compat                --------------------------
	.section	.nv.compat,"",@"SHT_CUDA_COMPAT_INFO"
	.align	4
        /*0000*/ 	.byte	0x02, 0x09, 0x01, 0x00, 0x02, 0x02, 0x04, 0x00, 0x02, 0x05, 0x05, 0x00, 0x03, 0x07, 0x01, 0x01
        /*0010*/ 	.byte	0x02, 0x03, 0x01, 0x00, 0x02, 0x06, 0x01, 0x00, 0x04, 0x0b, 0x08, 0x00, 0x00, 0x00, 0x00, 0x00
        /*0020*/ 	.byte	0x00, 0x00, 0x00, 0x00


//--------------------- .nv.info._ZN7cutlass13device_kernelINS_4gemm6kernel13GemmUniversalIN4cute5tupleIJiiiiEEENS1_10collective13CollectiveMmaINS1_37MainloopSm90TmaGmmaWarpSpecializedFP8ILi2ENS5_IJNS4_1CILi1EEESB_SB_EEENS1_35KernelTmaWarpSpecializedCooperativeEEENS5_IJNSA_ILi256EEENSA_ILi128EEENSA_ILi64EEEEEENS_12float_e5m2_tENS5_IJlSB_lEEESJ_SK_NS4_8TiledMMAINS4_8MMA_AtomIJNS4_4SM904GMMA31MMA_64x128x32_F32E5M2E5M2_SS_TNILNSO_7ScaleInE1ELSQ_1EEEEEENS4_6LayoutINS5_IJNSA_ILi2EEESB_SB_EEENS5_IJSB_NSA_ILi0EEESW_EEEEENS5_IJNS4_10UnderscoreESZ_SZ_EEEEENS4_13SM90_TMA_LOADENS4_14ComposedLayoutINS4_7SwizzleILi2ELi4ELi3EEENS4_18smem_ptr_flag_bitsILi8EEENST_INS5_IJNSA_ILi8EEESH_EEENS5_IJSH_SB_EEEEEEEvNS4_8identityES12_S1C_vS1D_EENS_8epilogue10collective6detail29Sm90TmaWarpSpecializedAdapterINS1G_15DefaultEpilogueISJ_SK_SK_NS1F_6thread17LinearCombinationISJ_Li1EffLNS1K_9ScaleType4KindE0ELNS_15FloatRoundStyleE2ESJ_EENS1_15EpilogueDefaultEEEEEvvEEEEvNT_6ParamsE --------------------------
	.section	.nv.info._ZN7cutlass13device_kernelINS_4gemm6kernel13GemmUniversalIN4cute5tupleIJiiiiEEENS1_10collective13CollectiveMmaINS1_37MainloopSm90TmaGmmaWarpSpecializedFP8ILi2ENS5_IJNS4_1CILi1EEESB_SB_EEENS1_35KernelTmaWarpSpecializedCooperativeEEENS5_IJNSA_ILi256EEENSA_ILi128EEENSA_ILi64EEEEEENS_12float_e5m2_tENS5_IJlSB_lEEESJ_SK_NS4_8TiledMMAINS4_8MMA_AtomIJNS4_4SM904GMMA31MMA_64x128x32_F32E5M2E5M2_SS_TNILNSO_7ScaleInE1ELSQ_1EEEEEENS4_6LayoutINS5_IJNSA_ILi2EEESB_SB_EEENS5_IJSB_NSA_ILi0EEESW_EEEEENS5_IJNS4_10UnderscoreESZ_SZ_EEEEENS4_13SM90_TMA_LOADENS4_14ComposedLayoutINS4_7SwizzleILi2ELi4ELi3EEENS4_18smem_ptr_flag_bitsILi8EEENST_INS5_IJNSA_ILi8EEESH_EEENS5_IJSH_SB_EEEEEEEvNS4_8identityES12_S1C_vS1D_EENS_8epilogue10collective6detail29Sm90TmaWarpSpecializedAdapterINS1G_15DefaultEpilogueISJ_SK_SK_NS1F_6thread17LinearCombinationISJ_Li1EffLNS1K_9ScaleType4KindE0ELNS_15FloatRoundStyleE2ESJ_EENS1_15EpilogueDefaultEEEEEvvEEEEvNT_6ParamsE,"",@"SHT_CUDA_INFO"
	.sectionflags	@""
	.align	4


	//----- nvinfo : EIATTR_CUDA_API_VERSION
	.align		4
        /*0000*/ 	.byte	0x04, 0x37
        /*0002*/ 	.short	(.L_18 - .L_17)
.L_17:
        /*0004*/ 	.word	0x00000082


	//----- nvinfo : EIATTR_KPARAM_INFO
	.align		4
.L_18:
        /*0008*/ 	.byte	0x04, 0x17
        /*000a*/ 	.short	(.L_20 - .L_19)
.L_19:
        /*000c*/ 	.word	0x00000000
        /*0010*/ 	.short	0x0000
        /*0012*/ 	.short	0x0070
        /*0014*/ 	.byte	0x00, 0xf0, 0x01, 0x10


	//----- nvinfo : EIATTR_SPARSE_MMA_MASK
	.align		4
.L_20:
        /*0018*/ 	.byte	0x03, 0x50
        /*001a*/ 	.short	0x0000


	//----- nvinfo : EIATTR_MAXREG_COUNT
	.align		4
        /*001c*/ 	.byte	0x03, 0x1b
        /*001e*/ 	.short	0x00a8


	//----- nvinfo : EIATTR_NUM_BARRIERS
	.align		4
        /*0020*/ 	.byte	0x02, 0x4c
        /*0022*/ 	.byte	0x01
	.zero		1


	//----- nvinfo : EIATTR_ANNOTATIONS
	.align		4
        /*0024*/ 	.byte	0x04, 0x55
        /*0026*/ 	.short	(.L_22 - .L_21)


	//   ....[0]....
.L_21:
        /*0028*/ 	.word	0x00000001
        /*002c*/ 	.byte	0x50, 0x05, 0x00, 0x00, 0x01, 0x00, 0x00, 0x00, 0x70, 0x05, 0x00, 0x00, 0x01, 0x00, 0x00, 0x00
        /* <DEDUP_REMOVED lines=190> */
        /*0c1c*/ 	.byte	0xa0, 0x00, 0x01, 0x00, 0x01, 0x00, 0x00, 0x00, 0xf0, 0x00, 0x01, 0x00


	//----- nvinfo : EIATTR_MERCURY_ISA_VERSION
	.align		4
.L_22:
        /*0c28*/ 	.byte	0x03, 0x5f
        /*0c2a*/ 	.short	0x0101


	//----- nvinfo : EIATTR_INT_WARP_WIDE_INSTR_OFFSETS
	.align		4
        /*0c2c*/ 	.byte	0x04, 0x31
        /*0c2e*/ 	.short	(.L_24 - .L_23)


	//   ....[0]....
.L_23:
        /*0c30*/ 	.word	0x00000420


	//   ....[1]....
        /*0c34*/ 	.word	0x00000430


	//   ....[2]....
        /*0c38*/ 	.word	0x00000560


	//----- nvinfo : EIATTR_COOP_GROUP_MASK_REGIDS
	.align		4
.L_24:
        /*0c3c*/ 	.byte	0x04, 0x29
        /*0c3e*/ 	.short	(.L_26 - .L_25)


	//   ....[0]....
.L_25:
        /*0c40*/ 	.word	0xffffffff


	//   ....[1]....
        /*0c44*/ 	.word	0xffffffff


	//   ....[2]....
        /*0c48*/ 	.word	0xffffffff


	//   ....[3]....
        /*0c4c*/ 	.word	0xffffffff


	//   ....[4]....
        /*0c50*/ 	.word	0xffffffff


	//----- nvinfo : EIATTR_COOP_GROUP_INSTR_OFFSETS
	.align		4
.L_26:
        /*0c54*/ 	.byte	0x04, 0x28
        /*0c56*/ 	.short	(.L_28 - .L_27)


	//   ....[0]....
.L_27:
        /*0c58*/ 	.word	0x00000070


	//   ....[1]....
        /*0c5c*/ 	.word	0x00000080


	//   ....[2]....
        /*0c60*/ 	.word	0x000001a0


	//   ....[3]....
        /*0c64*/ 	.word	0x00000370


	//   ....[4]....
        /*0c68*/ 	.word	0x000012b0


	//----- nvinfo : EIATTR_REG_RECONFIG
	.align		4
.L_28:
        /*0c6c*/ 	.byte	0x01, 0x54
	.zero		2


	//----- nvinfo : EIATTR_MBARRIER_INSTR_OFFSETS
	.align		4
        /*0c70*/ 	.byte	0x04, 0x39
        /*0c72*/ 	.short	(.L_30 - .L_29)


	//   ....[0]....
.L_29:
        /*0c74*/ 	.word	0x00000320
        /*0c78*/ 	.word	0x000000ff
        /*0c7c*/ 	.word	0x00000000
        /*0c80*/ 	.short	0x0100
        /*0c82*/ 	.byte	0x09
	.zero		1


	//   ....[1]....
        /*0c84*/ 	.word	0x00000330
        /*0c88*/ 	.word	0x000000ff
        /*0c8c*/ 	.word	0x00000010
        /*0c90*/ 	.short	0x0100
        /*0c92*/ 	.byte	0x09
	.zero		1


	//   ....[2]....
        /*0c94*/ 	.word	0x00000340
        /*0c98*/ 	.word	0x000000ff
        /*0c9c*/ 	.word	0x00000008
        /*0ca0*/ 	.short	0x0100
        /*0ca2*/ 	.byte	0x09
	.zero		1


	//   ....[3]....
        /*0ca4*/ 	.word	0x00000350
        /*0ca8*/ 	.word	0x000000ff
        /*0cac*/ 	.word	0x00000018
        /*0cb0*/ 	.short	0x0100
        /*0cb2*/ 	.byte	0x09
	.zero		1


	//   ....[4]....
        /*0cb4*/ 	.word	0x00000590
        /*0cb8*/ 	.word	0x000000ff
        /*0cbc*/ 	.word	0x00000030
        /*0cc0*/ 	.short	0x0100
        /*0cc2*/ 	.byte	0x06
	.zero		1


	//   ....[5]....
        /*0cc4*/ 	.word	0x000005a0
        /*0cc8*/ 	.word	0x000000ff
        /*0ccc*/ 	.word	0x00000038
        /*0cd0*/ 	.short	0x0100
        /*0cd2*/ 	.byte	0x06
	.zero		1


	//   ....[6]....
        /*0cd4*/ 	.word	0x00001ab0
        /*0cd8*/ 	.word	0x000000ff
        /*0cdc*/ 	.word	0x00000000
        /*0ce0*/ 	.short	0x010a
        /*0ce2*/ 	.byte	0x06
	.zero		1


	//   ....[7]....
        /*0ce4*/ 	.word	0x00001af0
        /*0ce8*/ 	.word	0x000000ff
        /*0cec*/ 	.word	0x00000000
        /*0cf0*/ 	.short	0x010a
        /*0cf2*/ 	.byte	0x06
	.zero		1


	//   ....[8]....
        /*0cf4*/ 	.word	0x00002d80
        /*0cf8*/ 	.word	0x000000ff
        /*0cfc*/ 	.word	0x00000000
        /*0d00*/ 	.short	0x010a
        /*0d02*/ 	.byte	0x10
	.zero		1


	//   ....[9]....
        /*0d04*/ 	.word	0x00002dc0
        /*0d08*/ 	.word	0x000000ff
        /*0d0c*/ 	.word	0x00000000
        /*0d10*/ 	.short	0x010a
        /*0d12*/ 	.byte	0x10
	.zero		1


	//   ....[10]....
        /*0d14*/ 	.word	0x00003e40
        /*0d18*/ 	.word	0x000000ff
        /*0d1c*/ 	.word	0x00000000
        /*0d20*/ 	.short	0x0101
        /*0d22*/ 	.byte	0x08
	.zero		1


	//   ....[11]....
        /*0d24*/ 	.word	0x00004fe0
        /*0d28*/ 	.word	0x000000ff
        /*0d2c*/ 	.word	0x00000000
        /*0d30*/ 	.short	0x0101
        /*0d32*/ 	.byte	0x06
	.zero		1


	//   ....[12]....
        /*0d34*/ 	.word	0x0000f420
        /*0d38*/ 	.word	0x0000000d
        /*0d3c*/ 	.word	0x00000010
        /*0d40*/ 	.short	0x010a
        /*0d42*/ 	.byte	0x3f
	.zero		1


	//   ....[13]....
        /*0d44*/ 	.word	0x0000f830
        /*0d48*/ 	.word	0x00000003
        /*0d4c*/ 	.word	0x00000038
        /*0d50*/ 	.short	0x0101
        /*0d52*/ 	.byte	0x3f
	.zero		1


	//   ....[14]....
        /*0d54*/ 	.word	0x0000ff60
        /*0d58*/ 	.word	0x00000007
        /*0d5c*/ 	.word	0x00000000
        /*0d60*/ 	.short	0x010a
        /*0d62*/ 	.byte	0x3f
	.zero		1


	//   ....[15]....
        /*0d64*/ 	.word	0x0000ffe0
        /*0d68*/ 	.word	0x00000003
        /*0d6c*/ 	.word	0x00000000
        /*0d70*/ 	.short	0x010a
        /*0d72*/ 	.byte	0x3f
	.zero		1


	//   ....[16]....
        /*0d74*/ 	.word	0x00010050
        /*0d78*/ 	.word	0x00000003
        /*0d7c*/ 	.word	0x00000000
        /*0d80*/ 	.short	0x010a
        /*0d82*/ 	.byte	0x3f
	.zero		1


	//   ....[17]....
        /*0d84*/ 	.word	0x000100c0
        /*0d88*/ 	.word	0x00000000
        /*0d8c*/ 	.word	0x00000000
        /*0d90*/ 	.short	0x010a
        /*0d92*/ 	.byte	0x3f
	.zero		1


	//   ....[18]....
        /*0d94*/ 	.word	0x000101a0
        /*0d98*/ 	.word	0x0000000d
        /*0d9c*/ 	.word	0x00000010
        /*0da0*/ 	.short	0x010a
        /*0da2*/ 	.byte	0x3f
	.zero		1


	//   ....[19]....
        /*0da4*/ 	.word	0x00010280
        /*0da8*/ 	.word	0x00000007
        /*0dac*/ 	.word	0x00000000
        /*0db0*/ 	.short	0x010a
        /*0db2*/ 	.byte	0x3f
	.zero		1


	//----- nvinfo : EIATTR_NUM_MBARRIERS
	.align		4
.L_30:
        /*0db4*/ 	.byte	0x03, 0x38
        /*0db6*/ 	.short	0x0006


	//----- nvinfo : EIATTR_EXIT_INSTR_OFFSETS
	.align		4
        /*0db8*/ 	.byte	0x04, 0x1c
        /*0dba*/ 	.short	(.L_32 - .L_31)


	//   ....[0]....
.L_31:
        /*0dbc*/ 	.word	0x00000600


	//   ....[1]....
        /*0dc0*/ 	.word	0x00000f50


	//   ....[2]....
        /*0dc4*/ 	.word	0x0000ea60


	//   ....[3]....
        /*0dc8*/ 	.word	0x0000f0b0


	//   ....[4]....
        /*0dcc*/ 	.word	0x00010030


	//----- nvinfo : EIATTR_MAX_THREADS
	.align		4
.L_32:
        /*0dd0*/ 	.byte	0x04, 0x05
        /*0dd2*/ 	.short	(.L_34 - .L_33)
.L_33:
        /*0dd4*/ 	.word	0x00000180
        /*0dd8*/ 	.word	0x00000001
        /*0ddc*/ 	.word	0x00000001


	//----- nvinfo : EIATTR_CRS_STACK_SIZE
	.align		4
.L_34:
        /*0de0*/ 	.byte	0x04, 0x1e
        /*0de2*/ 	.short	(.L_36 - .L_35)
.L_35:
        /*0de4*/ 	.word	0x00000000


	//----- nvinfo : EIATTR_CBANK_PARAM_SIZE
	.align		4
.L_36:
        /*0de8*/ 	.byte	0x03, 0x19
        /*0dea*/ 	.short	0x0470


	//----- nvinfo : EIATTR_PARAM_CBANK
	.align		4
        /*0dec*/ 	.byte	0x04, 0x0a
        /*0dee*/ 	.short	(.L_38 - .L_37)
	.align		4
.L_37:
        /*0df0*/ 	.word	index@(.nv.constant0._ZN7cutlass13device_kernelINS_4gemm6kernel13GemmUniversalIN4cute5tupleIJiiiiEEENS1_10collective13CollectiveMmaINS1_37MainloopSm90TmaGmmaWarpSpecializedFP8ILi2ENS5_IJNS4_1CILi1EEESB_SB_EEENS1_35KernelTmaWarpSpecializedCooperativeEEENS5_IJNSA_ILi256EEENSA_ILi128EEENSA_ILi64EEEEEENS_12float_e5m2_tENS5_IJlSB_lEEESJ_SK_NS4_8TiledMMAINS4_8MMA_AtomIJNS4_4SM904GMMA31MMA_64x128x32_F32E5M2E5M2_SS_TNILNSO_7ScaleInE1ELSQ_1EEEEEENS4_6LayoutINS5_IJNSA_ILi2EEESB_SB_EEENS5_IJSB_NSA_ILi0EEESW_EEEEENS5_IJNS4_10UnderscoreESZ_SZ_EEEEENS4_13SM90_TMA_LOADENS4_14ComposedLayoutINS4_7SwizzleILi2ELi4ELi3EEENS4_18smem_ptr_flag_bitsILi8EEENST_INS5_IJNSA_ILi8EEESH_EEENS5_IJSH_SB_EEEEEEEvNS4_8identityES12_S1C_vS1D_EENS_8epilogue10collective6detail29Sm90TmaWarpSpecializedAdapterINS1G_15DefaultEpilogueISJ_SK_SK_NS1F_6thread17LinearCombinationISJ_Li1EffLNS1K_9ScaleType4KindE0ELNS_15FloatRoundStyleE2ESJ_EENS1_15EpilogueDefaultEEEEEvvEEEEvNT_6ParamsE)
        /*0df4*/ 	.short	0x0210
        /*0df6*/ 	.short	0x0470


	//----- nvinfo : EIATTR_SW_WAR
	.align		4
.L_38:
        /*0df8*/ 	.byte	0x04, 0x36
        /*0dfa*/ 	.short	(.L_40 - .L_39)
.L_39:
        /*0dfc*/ 	.word	0x00000008
.L_40:


//--------------------- .nv.callgraph             --------------------------
	.section	.nv.callgraph,"",@"SHT_CUDA_CALLGRAPH"
	.align	4
	.sectionentsize	8
	.align		4
        /*0000*/ 	.word	0x00000000
	.align		4
        /*0004*/ 	.word	0xffffffff
	.align		4
        /*0008*/ 	.word	0x00000000
	.align		4
        /*000c*/ 	.word	0xfffffffe
	.align		4
        /*0010*/ 	.word	0x00000000
	.align		4
        /*0014*/ 	.word	0xfffffffd
	.align		4
        /*0018*/ 	.word	0x00000000
	.align		4
        /*001c*/ 	.word	0xfffffffc


//--------------------- .nv.constant4             --------------------------
	.section	.nv.constant4,"a",@progbits
	.align	8
	.align		8
.nv.constant4:
        /*0000*/ 	.dword	_ZN40_INTERNAL_0645bcad_4_k_cu_4375f521_254564cuda3std3__45__cpo5beginE
	.align		8
        /*0008*/ 	.dword	_ZN40_INTERNAL_0645bcad_4_k_cu_4375f521_254564cuda3std3__45__cpo3endE
	.align		8
        /*0010*/ 	.dword	_ZN40_INTERNAL_0645bcad_4_k_cu_4375f521_254564cuda3std3__45__cpo6cbeginE
	.align		8
        /*0018*/ 	.dword	_ZN40_INTERNAL_0645bcad_4_k_cu_4375f521_254564cuda3std3__45__cpo4cendE
	.align		8
        /*0020*/ 	.dword	_ZN40_INTERNAL_0645bcad_4_k_cu_4375f521_254564cuda3std3__442_GLOBAL__N__0645bcad_4_k_cu_4375f521_254566ignoreE
	.align		8
        /*0028*/ 	.dword	_ZN40_INTERNAL_0645bcad_4_k_cu_4375f521_254564cuda3std3__419piecewise_constructE
	.align		8
        /*0030*/ 	.dword	_ZN40_INTERNAL_0645bcad_4_k_cu_4375f521_254564cuda3std3__48in_placeE
	.align		8
        /*0038*/ 	.dword	_ZN40_INTERNAL_0645bcad_4_k_cu_4375f521_254564cuda3std6ranges3__45__cpo4swapE
	.align		8
        /*0040*/ 	.dword	_ZN40_INTERNAL_0645bcad_4_k_cu_4375f521_254564cuda3std6ranges3__45__cpo9iter_moveE
	.align		8
        /*0048*/ 	.dword	_ZN40_INTERNAL_0645bcad_4_k_cu_4375f521_254564cute7productE
	.align		8
        /*0050*/ 	.dword	_ZN40_INTERNAL_0645bcad_4_k_cu_4375f521_254564cute1_E


//--------------------- .text._ZN7cutlass13device_kernelINS_4gemm6kernel13GemmUniversalIN4cute5tupleIJiiiiEEENS1_10collective13CollectiveMmaINS1_37MainloopSm90TmaGmmaWarpSpecializedFP8ILi2ENS5_IJNS4_1CILi1EEESB_SB_EEENS1_35KernelTmaWarpSpecializedCooperativeEEENS5_IJNSA_ILi256EEENSA_ILi128EEENSA_ILi64EEEEEENS_12float_e5m2_tENS5_IJlSB_lEEESJ_SK_NS4_8TiledMMAINS4_8MMA_AtomIJNS4_4SM904GMMA31MMA_64x128x32_F32E5M2E5M2_SS_TNILNSO_7ScaleInE1ELSQ_1EEEEEENS4_6LayoutINS5_IJNSA_ILi2EEESB_SB_EEENS5_IJSB_NSA_ILi0EEESW_EEEEENS5_IJNS4_10UnderscoreESZ_SZ_EEEEENS4_13SM90_TMA_LOADENS4_14ComposedLayoutINS4_7SwizzleILi2ELi4ELi3EEENS4_18smem_ptr_flag_bitsILi8EEENST_INS5_IJNSA_ILi8EEESH_EEENS5_IJSH_SB_EEEEEEEvNS4_8identityES12_S1C_vS1D_EENS_8epilogue10collective6detail29Sm90TmaWarpSpecializedAdapterINS1G_15DefaultEpilogueISJ_SK_SK_NS1F_6thread17LinearCombinationISJ_Li1EffLNS1K_9ScaleType4KindE0ELNS_15FloatRoundStyleE2ESJ_EENS1_15EpilogueDefaultEEEEEvvEEEEvNT_6ParamsE --------------------------
	.section	.text._ZN7cutlass13device_kernelINS_4gemm6kernel13GemmUniversalIN4cute5tupleIJiiiiEEENS1_10collective13CollectiveMmaINS1_37MainloopSm90TmaGmmaWarpSpecializedFP8ILi2ENS5_IJNS4_1CILi1EEESB_SB_EEENS1_35KernelTmaWarpSpecializedCooperativeEEENS5_IJNSA_ILi256EEENSA_ILi128EEENSA_ILi64EEEEEENS_12float_e5m2_tENS5_IJlSB_lEEESJ_SK_NS4_8TiledMMAINS4_8MMA_AtomIJNS4_4SM904GMMA31MMA_64x128x32_F32E5M2E5M2_SS_TNILNSO_7ScaleInE1ELSQ_1EEEEEENS4_6LayoutINS5_IJNSA_ILi2EEESB_SB_EEENS5_IJSB_NSA_ILi0EEESW_EEEEENS5_IJNS4_10UnderscoreESZ_SZ_EEEEENS4_13SM90_TMA_LOADENS4_14ComposedLayoutINS4_7SwizzleILi2ELi4ELi3EEENS4_18smem_ptr_flag_bitsILi8EEENST_INS5_IJNSA_ILi8EEESH_EEENS5_IJSH_SB_EEEEEEEvNS4_8identityES12_S1C_vS1D_EENS_8epilogue10collective6detail29Sm90TmaWarpSpecializedAdapterINS1G_15DefaultEpilogueISJ_SK_SK_NS1F_6thread17LinearCombinationISJ_Li1EffLNS1K_9ScaleType4KindE0ELNS_15FloatRoundStyleE2ESJ_EENS1_15EpilogueDefaultEEEEEvvEEEEvNT_6ParamsE,"ax",@progbits
	.align	128
.text._ZN7cutlass13device_kernelINS_4gemm6kernel13GemmUniversalIN4cute5tupleIJiiiiEEENS1_10collective13CollectiveMmaINS1_37MainloopSm90TmaGmmaWarpSpecializedFP8ILi2ENS5_IJNS4_1CILi1EEESB_SB_EEENS1_35KernelTmaWarpSpecializedCooperativeEEENS5_IJNSA_ILi256EEENSA_ILi128EEENSA_ILi64EEEEEENS_12float_e5m2_tENS5_IJlSB_lEEESJ_SK_NS4_8TiledMMAINS4_8MMA_AtomIJNS4_4SM904GMMA31MMA_64x128x32_F32E5M2E5M2_SS_TNILNSO_7ScaleInE1ELSQ_1EEEEEENS4_6LayoutINS5_IJNSA_ILi2EEESB_SB_EEENS5_IJSB_NSA_ILi0EEESW_EEEEENS5_IJNS4_10UnderscoreESZ_SZ_EEEEENS4_13SM90_TMA_LOADENS4_14ComposedLayoutINS4_7SwizzleILi2ELi4ELi3EEENS4_18smem_ptr_flag_bitsILi8EEENST_INS5_IJNSA_ILi8EEESH_EEENS5_IJSH_SB_EEEEEEEvNS4_8identityES12_S1C_vS1D_EENS_8epilogue10collective6detail29Sm90TmaWarpSpecializedAdapterINS1G_15DefaultEpilogueISJ_SK_SK_NS1F_6thread17LinearCombinationISJ_Li1EffLNS1K_9ScaleType4KindE0ELNS_15FloatRoundStyleE2ESJ_EENS1_15EpilogueDefaultEEEEEvvEEEEvNT_6ParamsE:
        .type           _ZN7cutlass13device_kernelINS_4gemm6kernel13GemmUniversalIN4cute5tupleIJiiiiEEENS1_10collective13CollectiveMmaINS1_37MainloopSm90TmaGmmaWarpSpecializedFP8ILi2ENS5_IJNS4_1CILi1EEESB_SB_EEENS1_35KernelTmaWarpSpecializedCooperativeEEENS5_IJNSA_ILi256EEENSA_ILi128EEENSA_ILi64EEEEEENS_12float_e5m2_tENS5_IJlSB_lEEESJ_SK_NS4_8TiledMMAINS4_8MMA_AtomIJNS4_4SM904GMMA31MMA_64x128x32_F32E5M2E5M2_SS_TNILNSO_7ScaleInE1ELSQ_1EEEEEENS4_6LayoutINS5_IJNSA_ILi2EEESB_SB_EEENS5_IJSB_NSA_ILi0EEESW_EEEEENS5_IJNS4_10UnderscoreESZ_SZ_EEEEENS4_13SM90_TMA_LOADENS4_14ComposedLayoutINS4_7SwizzleILi2ELi4ELi3EEENS4_18smem_ptr_flag_bitsILi8EEENST_INS5_IJNSA_ILi8EEESH_EEENS5_IJSH_SB_EEEEEEEvNS4_8identityES12_S1C_vS1D_EENS_8epilogue10collective6detail29Sm90TmaWarpSpecializedAdapterINS1G_15DefaultEpilogueISJ_SK_SK_NS1F_6thread17LinearCombinationISJ_Li1EffLNS1K_9ScaleType4KindE0ELNS_15FloatRoundStyleE2ESJ_EENS1_15EpilogueDefaultEEEEEvvEEEEvNT_6ParamsE,@function
        .size           _ZN7cutlass13device_kernelINS_4gemm6kernel13GemmUniversalIN4cute5tupleIJiiiiEEENS1_10collective13CollectiveMmaINS1_37MainloopSm90TmaGmmaWarpSpecializedFP8ILi2ENS5_IJNS4_1CILi1EEESB_SB_EEENS1_35KernelTmaWarpSpecializedCooperativeEEENS5_IJNSA_ILi256EEENSA_ILi128EEENSA_ILi64EEEEEENS_12float_e5m2_tENS5_IJlSB_lEEESJ_SK_NS4_8TiledMMAINS4_8MMA_AtomIJNS4_4SM904GMMA31MMA_64x128x32_F32E5M2E5M2_SS_TNILNSO_7ScaleInE1ELSQ_1EEEEEENS4_6LayoutINS5_IJNSA_ILi2EEESB_SB_EEENS5_IJSB_NSA_ILi0EEESW_EEEEENS5_IJNS4_10UnderscoreESZ_SZ_EEEEENS4_13SM90_TMA_LOADENS4_14ComposedLayoutINS4_7SwizzleILi2ELi4ELi3EEENS4_18smem_ptr_flag_bitsILi8EEENST_INS5_IJNSA_ILi8EEESH_EEENS5_IJSH_SB_EEEEEEEvNS4_8identityES12_S1C_vS1D_EENS_8epilogue10collective6detail29Sm90TmaWarpSpecializedAdapterINS1G_15DefaultEpilogueISJ_SK_SK_NS1F_6thread17LinearCombinationISJ_Li1EffLNS1K_9ScaleType4KindE0ELNS_15FloatRoundStyleE2ESJ_EENS1_15EpilogueDefaultEEEEEvvEEEEvNT_6ParamsE,(.L_x_325 - _ZN7cutlass13device_kernelINS_4gemm6kernel13GemmUniversalIN4cute5tupleIJiiiiEEENS1_10collective13CollectiveMmaINS1_37MainloopSm90TmaGmmaWarpSpecializedFP8ILi2ENS5_IJNS4_1CILi1EEESB_SB_EEENS1_35KernelTmaWarpSpecializedCooperativeEEENS5_IJNSA_ILi256EEENSA_ILi128EEENSA_ILi64EEEEEENS_12float_e5m2_tENS5_IJlSB_lEEESJ_SK_NS4_8TiledMMAINS4_8MMA_AtomIJNS4_4SM904GMMA31MMA_64x128x32_F32E5M2E5M2_SS_TNILNSO_7ScaleInE1ELSQ_1EEEEEENS4_6LayoutINS5_IJNSA_ILi2EEESB_SB_EEENS5_IJSB_NSA_ILi0EEESW_EEEEENS5_IJNS4_10UnderscoreESZ_SZ_EEEEENS4_13SM90_TMA_LOADENS4_14ComposedLayoutINS4_7SwizzleILi2ELi4ELi3EEENS4_18smem_ptr_flag_bitsILi8EEENST_INS5_IJNSA_ILi8EEESH_EEENS5_IJSH_SB_EEEEEEEvNS4_8identityES12_S1C_vS1D_EENS_8epilogue10collective6detail29Sm90TmaWarpSpecializedAdapterINS1G_15DefaultEpilogueISJ_SK_SK_NS1F_6thread17LinearCombinationISJ_Li1EffLNS1K_9ScaleType4KindE0ELNS_15FloatRoundStyleE2ESJ_EENS1_15EpilogueDefaultEEEEEvvEEEEvNT_6ParamsE)
        .other          _ZN7cutlass13device_kernelINS_4gemm6kernel13GemmUniversalIN4cute5tupleIJiiiiEEENS1_10collective13CollectiveMmaINS1_37MainloopSm90TmaGmmaWarpSpecializedFP8ILi2ENS5_IJNS4_1CILi1EEESB_SB_EEENS1_35KernelTmaWarpSpecializedCooperativeEEENS5_IJNSA_ILi256EEENSA_ILi128EEENSA_ILi64EEEEEENS_12float_e5m2_tENS5_IJlSB_lEEESJ_SK_NS4_8TiledMMAINS4_8MMA_AtomIJNS4_4SM904GMMA31MMA_64x128x32_F32E5M2E5M2_SS_TNILNSO_7ScaleInE1ELSQ_1EEEEEENS4_6LayoutINS5_IJNSA_ILi2EEESB_SB_EEENS5_IJSB_NSA_ILi0EEESW_EEEEENS5_IJNS4_10UnderscoreESZ_SZ_EEEEENS4_13SM90_TMA_LOADENS4_14ComposedLayoutINS4_7SwizzleILi2ELi4ELi3EEENS4_18smem_ptr_flag_bitsILi8EEENST_INS5_IJNSA_ILi8EEESH_EEENS5_IJSH_SB_EEEEEEEvNS4_8identityES12_S1C_vS1D_EENS_8epilogue10collective6detail29Sm90TmaWarpSpecializedAdapterINS1G_15DefaultEpilogueISJ_SK_SK_NS1F_6thread17LinearCombinationISJ_Li1EffLNS1K_9ScaleType4KindE0ELNS_15FloatRoundStyleE2ESJ_EENS1_15EpilogueDefaultEEEEEvvEEEEvNT_6ParamsE,@"STO_CUDA_ENTRY STV_DEFAULT"
_ZN7cutlass13device_kernelINS_4gemm6kernel13GemmUniversalIN4cute5tupleIJiiiiEEENS1_10collective13CollectiveMmaINS1_37MainloopSm90TmaGmmaWarpSpecializedFP8ILi2ENS5_IJNS4_1CILi1EEESB_SB_EEENS1_35KernelTmaWarpSpecializedCooperativeEEENS5_IJNSA_ILi256EEENSA_ILi128EEENSA_ILi64EEEEEENS_12float_e5m2_tENS5_IJlSB_lEEESJ_SK_NS4_8TiledMMAINS4_8MMA_AtomIJNS4_4SM904GMMA31MMA_64x128x32_F32E5M2E5M2_SS_TNILNSO_7ScaleInE1ELSQ_1EEEEEENS4_6LayoutINS5_IJNSA_ILi2EEESB_SB_EEENS5_IJSB_NSA_ILi0EEESW_EEEEENS5_IJNS4_10UnderscoreESZ_SZ_EEEEENS4_13SM90_TMA_LOADENS4_14ComposedLayoutINS4_7SwizzleILi2ELi4ELi3EEENS4_18smem_ptr_flag_bitsILi8EEENST_INS5_IJNSA_ILi8EEESH_EEENS5_IJSH_SB_EEEEEEEvNS4_8identityES12_S1C_vS1D_EENS_8epilogue10collective6detail29Sm90TmaWarpSpecializedAdapterINS1G_15DefaultEpilogueISJ_SK_SK_NS1F_6thread17LinearCombinationISJ_Li1EffLNS1K_9ScaleType4KindE0ELNS_15FloatRoundStyleE2ESJ_EENS1_15EpilogueDefaultEEEEEvvEEEEvNT_6ParamsE:
[----:B------:R-:W0:Y:S02]  /*0000*/  LDC R1, c[0x0][0x28] ;  /* 0x00000a00ff017b82 */ /* 0x000e240000000800 */
[----:B0-----:R-:W-:Y:S01]  /*0010*/  VIADD R1, R1, 0xffffff08 ;  /* 0xffffff0801017836 */ /* 0x001fe20000000000 */
[----:B------:R-:W0:Y:S01]  /*0020*/  S2R R2, SR_TID.X ;  /* 0x0000000000027919 */ /* 0x000e220000002100 */
[----:B------:R-:W-:Y:S01]  /*0030*/  ELECT P0, URZ, PT ;  /* 0x00000000003f782f */ /* 0x000fe20003800000 */
[----:B------:R-:W-:Y:S01]  /*0040*/  BSSY B0, `(.L_x_0) ;  /* 0x0000015000007945 */ /* 0x000fe20003800000 */
[--C-:B0-----:R-:W-:Y:S02]  /*0050*/  SHF.R.U32.HI R0, RZ, 0x5, R2.reuse ;  /* 0x00000005ff007819 */ /* 0x101fe40000011602 */
[----:B------:R-:W-:-:S03]  /*0060*/  SHF.R.U32.HI R2, RZ, 0x7, R2 ;  /* 0x00000007ff027819 */ /* 0x000fc60000011602 */
[----:B------:R-:W0:Y:S04]  /*0070*/  SHFL.IDX PT, R3, R0, RZ, 0x1f ;  /* 0x00001fff00037589 */ /* 0x000e2800000e0000 */
[----:B------:R-:W1:Y:S01]  /*0080*/  SHFL.IDX PT, R2, R2, RZ, 0x1f ;  /* 0x00001fff02027589 */ /* 0x000e6200000e0000 */
[----:B0-----:R-:W-:Y:S02]  /*0090*/  R2UR UR4, R3 ;  /* 0x00000000030472ca */ /* 0x001fe400000e0000 */
[----:B-1----:R-:W-:-:S11]  /*00a0*/  R2UR UR6, R2 ;  /* 0x00000000020672ca */ /* 0x002fd600000e0000 */
[----:B------:R-:W-:Y:S02]  /*00b0*/  USHF.R.S32.HI UR5, URZ, 0x1f, UR4 ;  /* 0x0000001f3f057899 */ /* 0x000fe40008011404 */
[----:B------:R-:W-:Y:S02]  /*00c0*/  ISETP.NE.OR P0, PT, RZ, UR4, !P0 ;  /* 0x00000004ff007c0c */ /* 0x000fe4000c705670 */
[----:B------:R-:W-:-:S04]  /*00d0*/  ULEA.HI UR5, UR5, UR4, URZ, 0x2 ;  /* 0x0000000405057291 */ /* 0x000fc8000f8f103f */
[----:B------:R-:W-:-:S04]  /*00e0*/  ULOP3.LUT UR5, UR5, 0xfffffffc, URZ, 0xc0, !UPT ;  /* 0xfffffffc05057892 */ /* 0x000fc8000f8ec03f */
[----:B------:R-:W-:-:S03]  /*00f0*/  UIADD3 UR8, UR4, -UR5, URZ ;  /* 0x8000000504087290 */ /* 0x000fc6000fffe03f */
[----:B------:R-:W-:Y:S09]  /*0100*/  @P0 BRA `(.L_x_1) ;  /* 0x0000000000200947 */ /* 0x000ff20003800000 */
[----:B------:R-:W-:Y:S02]  /*0110*/  ULDC.64 UR4, c[0x0][0x198] ;  /* 0x0000660000047ab9 */ /* 0x000fe40000000a00 */
[----:B------:R-:W-:Y:S02]  /*0120*/  UIADD3 UR10, UP0, UR4, 0xf0, URZ ;  /* 0x000000f0040a7890 */ /* 0x000fe4000ff1e03f */
[----:B------:R-:W-:Y:S02]  /*0130*/  UIADD3 UR4, UP1, UR4, 0x1f0, URZ ;  /* 0x000001f004047890 */ /* 0x000fe4000ff3e03f */
[----:B------:R-:W-:Y:S02]  /*0140*/  UIADD3.X UR11, URZ, UR5, URZ, UP0, !UPT ;  /* 0x000000053f0b7290 */ /* 0x000fe400087fe43f */
[----:B------:R-:W-:-:S07]  /*0150*/  UIADD3.X UR5, URZ, UR5, URZ, UP1, !UPT ;  /* 0x000000053f057290 */ /* 0x000fce0008ffe43f */
[----:B------:R0:W-:Y:S02]  /*0160*/  UTMACCTL.PF [UR10] ;  /* 0x000000000a0079b9 */ /* 0x0001e40008040000 */
[----:B------:R0:W-:Y:S02]  /*0170*/  UTMACCTL.PF [UR4] ;  /* 0x00000000040079b9 */ /* 0x0001e40008040000 */
[----:B0-----:R-:W-:Y:S01]  /*0180*/  NOP ;  /* 0x0000000000007918 */ /* 0x001fe20000000000 */
.L_x_1:
[----:B------:R-:W-:Y:S05]  /*0190*/  BSYNC B0 ;  /* 0x0000000000007941 */ /* 0x000fea0003800000 */
.L_x_0:
[----:B------:R-:W0:Y:S01]  /*01a0*/  SHFL.IDX PT, R2, R0, RZ, 0x1f ;  /* 0x00001fff00027589 */ /* 0x000e2200000e0000 */
[----:B------:R-:W-:Y:S01]  /*01b0*/  UISETP.NE.AND UP0, UPT, UR8, 0x3, UPT ;  /* 0x000000030800788c */ /* 0x000fe2000bf05270 */
[----:B------:R-:W-:Y:S01]  /*01c0*/  ISETP.NE.AND P1, PT, RZ, UR6, PT ;  /* 0x00000006ff007c0c */ /* 0x000fe2000bf25270 */
[----:B------:R-:W-:Y:S02]  /*01d0*/  UIADD3 UR10, UR6, -0x1, URZ ;  /* 0xffffffff060a7890 */ /* 0x000fe4000fffe03f */
[----:B------:R-:W-:Y:S02]  /*01e0*/  UISETP.EQ.OR UP0, UPT, UR8, URZ, !UP0 ;  /* 0x0000003f0800728c */ /* 0x000fe4000c702670 */
[----:B------:R-:W-:Y:S02]  /*01f0*/  UISETP.GE.U32.AND UP1, UPT, UR10, 0x2, UPT ;  /* 0x000000020a00788c */ /* 0x000fe4000bf26070 */
[----:B------:R-:W-:-:S04]  /*0200*/  UISETP.EQ.AND UP0, UPT, UR6, URZ, UP0 ;  /* 0x0000003f0600728c */ /* 0x000fc80008702270 */
[----:B------:R-:W-:-:S04]  /*0210*/  USEL UR13, URZ, 0x1, !UP0 ;  /* 0x000000013f0d7887 */ /* 0x000fc8000c000000 */
[----:B------:R-:W-:Y:S01]  /*0220*/  USEL UR13, UR13, 0x2, UP1 ;  /* 0x000000020d0d7887 */ /* 0x000fe20008800000 */
[----:B0-----:R-:W-:-:S13]  /*0230*/  ISETP.NE.AND P0, PT, R2, RZ, PT ;  /* 0x000000ff0200720c */ /* 0x001fda0003f05270 */
[----:B------:R-:W-:Y:S05]  /*0240*/  @P0 BRA `(.L_x_2) ;  /* 0x0000000000480947 */ /* 0x000fea0003800000 */
[----:B------:R-:W0:Y:S01]  /*0250*/  S2UR UR9, SR_CgaCtaId ;  /* 0x00000000000979c3 */ /* 0x000e220000008800 */
[----:B------:R-:W-:Y:S01]  /*0260*/  UMOV UR4, 0x400 ;  /* 0x0000040000047882 */ /* 0x000fe20000000000 */
[----:B------:R-:W-:Y:S01]  /*0270*/  UMOV UR5, 0x1 ;  /* 0x0000000100057882 */ /* 0x000fe20000000000 */
[----:B------:R-:W-:Y:S01]  /*0280*/  UMOV UR6, 0x100 ;  /* 0x0000010000067882 */ /* 0x000fe20000000000 */
[----:B------:R-:W-:Y:S01]  /*0290*/  ELECT P0, URZ, PT ;  /* 0x00000000003f782f */ /* 0x000fe20003800000 */
[----:B------:R-:W-:-:S04]  /*02a0*/  UIADD3 UR6, -UR6, 0x100000, URZ ;  /* 0x0010000006067890 */ /* 0x000fc8000fffe13f */
[----:B------:R-:W-:Y:S02]  /*02b0*/  USHF.L.U32 UR7, UR6, 0xb, URZ ;  /* 0x0000000b06077899 */ /* 0x000fe4000800063f */
[----:B------:R-:W-:Y:S02]  /*02c0*/  USHF.L.U32 UR6, UR6, 0x1, URZ ;  /* 0x0000000106067899 */ /* 0x000fe4000800063f */
[----:B0-----:R-:W-:Y:S02]  /*02d0*/  ULEA UR9, UR9, UR4, 0x18 ;  /* 0x0000000409097291 */ /* 0x001fe4000f8ec03f */
[----:B------:R-:W-:-:S04]  /*02e0*/  UIADD3 UR4, -UR5, 0x100000, URZ ;  /* 0x0010000005047890 */ /* 0x000fc8000fffe13f */
[----:B------:R-:W-:Y:S02]  /*02f0*/  USHF.L.U32 UR5, UR4, 0xb, URZ ;  /* 0x0000000b04057899 */ /* 0x000fe4000800063f */
[----:B------:R-:W-:Y:S01]  /*0300*/  USHF.L.U32 UR4, UR4, 0x1, URZ ;  /* 0x0000000104047899 */ /* 0x000fe2000800063f */
[----:B------:R-:W0:Y:S11]  /*0310*/  FENCE.VIEW.ASYNC.S ;  /* 0x00000000000073c6 */ /* 0x000e360000000000 */
[----:B0-----:R0:W1:Y:S01]  /*0320*/  SYNCS.EXCH.64 URZ, [UR9], UR4 ;  /* 0x00000004093f75b2 */ /* 0x0010620008000100 */
[----:B------:R0:W2:Y:S01]  /*0330*/  SYNCS.EXCH.64 URZ, [UR9+0x10], UR6 ;  /* 0x00001006093f75b2 */ /* 0x0000a20008000100 */
[----:B------:R0:W3:Y:S01]  /*0340*/  SYNCS.EXCH.64 URZ, [UR9+0x8], UR4 ;  /* 0x00000804093f75b2 */ /* 0x0000e20008000100 */
[----:B------:R0:W4:Y:S01]  /*0350*/  SYNCS.EXCH.64 URZ, [UR9+0x18], UR6 ;  /* 0x00001806093f75b2 */ /* 0x0001220008000100 */
[----:B------:R-:W-:Y:S01]  /*0360*/  NOP ;  /* 0x0000000000007918 */ /* 0x000fe20000000000 */
.L_x_2:
[----:B------:R-:W5:Y:S01]  /*0370*/  SHFL.IDX PT, R0, R0, RZ, 0x1f ;  /* 0x00001fff00007589 */ /* 0x000f6200000e0000 */
[----:B------:R-:W1:Y:S01]  /*0380*/  LDC R2, c[0x0][0x65c] ;  /* 0x00019700ff027b82 */ /* 0x000e620000000800 */
[----:B------:R-:W-:Y:S01]  /*0390*/  ELECT P0, URZ, PT ;  /* 0x00000000003f782f */ /* 0x000fe20003800000 */
[----:B------:R-:W-:Y:S01]  /*03a0*/  IMAD.MOV.U32 R3, RZ, RZ, RZ ;  /* 0x000000ffff037224 */ /* 0x000fe200078e00ff */
[----:B0-----:R-:W-:Y:S01]  /*03b0*/  UMOV UR4, 0x20 ;  /* 0x0000002000047882 */ /* 0x001fe20000000000 */
[----:B------:R-:W-:Y:S01]  /*03c0*/  NOP ;  /* 0x0000000000007918 */ /* 0x000fe20000000000 */
[----:B------:R-:W-:Y:S01]  /*03d0*/  NOP ;  /* 0x0000000000007918 */ /* 0x000fe20000000000 */
[----:B-----5:R-:W-:Y:S02]  /*03e0*/  ISETP.NE.OR P0, PT, R0, RZ, !P0 ;  /* 0x000000ff0000720c */ /* 0x020fe40004705670 */
[----:B-1----:R-:W-:Y:S01]  /*03f0*/  ISETP.NE.AND P4, PT, R2, 0x1, PT ;  /* 0x000000010200780c */ /* 0x002fe20003f85270 */
[----:B------:R-:W0:Y:S01]  /*0400*/  S2R R0, SR_CTAID.Y ;  /* 0x0000000000007919 */ /* 0x000e220000002600 */
[----:B------:R-:W1:Y:S09]  /*0410*/  S2R R2, SR_CTAID.X ;  /* 0x0000000000027919 */ /* 0x000e720000002500 */
[----:B------:R-:W-:Y:S01]  /*0420*/  VOTEU.ALL UP0, P0 ;  /* 0x00000000003f7886 */ /* 0x000fe20000000000 */
[----:B------:R-:W-:Y:S01]  /*0430*/  VOTEU.ALL UP1, P0 ;  /* 0x00000000003f7886 */ /* 0x000fe20000020000 */
[----:B------:R-:W1:Y:S01]  /*0440*/  @P4 LDC R7, c[0x0][0x10] ;  /* 0x00000400ff074b82 */ /* 0x000e620000000800 */
[----:B------:R-:W-:-:S02]  /*0450*/  @P4 IMAD.MOV.U32 R5, RZ, RZ, RZ ;  /* 0x000000ffff054224 */ /* 0x000fc400078e00ff */
[----:B------:R-:W-:Y:S01]  /*0460*/  @P4 IMAD.MOV.U32 R11, RZ, RZ, RZ ;  /* 0x000000ffff0b4224 */ /* 0x000fe200078e00ff */
[----:B------:R-:W-:Y:S01]  /*0470*/  @!UP0 UMOV UR6, 0x400 ;  /* 0x0000040000068882 */ /* 0x000fe20000000000 */
[----:B------:R-:W-:-:S04]  /*0480*/  @!UP0 UIADD3 UR4, -UR4, 0x100000, URZ ;  /* 0x0010000004048890 */ /* 0x000fc8000fffe13f */
[----:B------:R-:W-:Y:S02]  /*0490*/  @!UP0 USHF.L.U32 UR5, UR4, 0xb, URZ ;  /* 0x0000000b04058899 */ /* 0x000fe4000800063f */
[----:B------:R-:W-:Y:S01]  /*04a0*/  @!UP0 USHF.L.U32 UR4, UR4, 0x1, URZ ;  /* 0x0000000104048899 */ /* 0x000fe2000800063f */
[----:B------:R-:W5:Y:S08]  /*04b0*/  @!P4 LDC R9, c[0x0][0xc] ;  /* 0x00000300ff09cb82 */ /* 0x000f700000000800 */
[----:B------:R-:W2:Y:S01]  /*04c0*/  @!UP0 S2UR UR7, SR_CgaCtaId ;  /* 0x00000000000789c3 */ /* 0x000ea20000008800 */
[----:B0-----:R-:W-:-:S04]  /*04d0*/  @P4 IMAD.MOV.U32 R4, RZ, RZ, R0 ;  /* 0x000000ffff044224 */ /* 0x001fc800078e0000 */
[----:B-1----:R-:W-:-:S04]  /*04e0*/  @P4 IMAD.WIDE.U32 R6, R2, R7, R4 ;  /* 0x0000000702064225 */ /* 0x002fc800078e0004 */
[----:B------:R-:W-:Y:S02]  /*04f0*/  @P4 IMAD.MOV.U32 R16, RZ, RZ, R6 ;  /* 0x000000ffff104224 */ /* 0x000fe400078e0006 */
[----:B------:R-:W-:Y:S02]  /*0500*/  @P4 IMAD.IADD R17, R7, 0x1, R11 ;  /* 0x0000000107114824 */ /* 0x000fe400078e020b */
[----:B-----5:R-:W-:-:S04]  /*0510*/  @!P4 IMAD.WIDE.U32 R4, R9, R0, R2 ;  /* 0x000000000904c225 */ /* 0x020fc800078e0002 */
[----:B------:R-:W-:Y:S02]  /*0520*/  @!P4 IMAD.MOV.U32 R16, RZ, RZ, R4 ;  /* 0x000000ffff10c224 */ /* 0x000fe400078e0004 */
[----:B------:R-:W-:Y:S01]  /*0530*/  @!P4 IMAD.MOV.U32 R17, RZ, RZ, R5 ;  /* 0x000000ffff11c224 */ /* 0x000fe200078e0005 */
[----:B--2---:R-:W-:Y:S02]  /*0540*/  @!UP0 ULEA UR6, UR7, UR6, 0x18 ;  /* 0x0000000607068291 */ /* 0x004fe4000f8ec03f */
[----:B------:R0:W-:Y:S01]  /*0550*/  STL [R1+0x78], R16 ;  /* 0x0000781001007387 */ /* 0x0001e20000100800 */
[----:B------:R-:W-:-:S03]  /*0560*/  VOTEU.ALL UP0, P0 ;  /* 0x00000000003f7886 */ /* 0x000fc60000000000 */
[----:B------:R0:W-:Y:S04]  /*0570*/  STL [R1+0x74], R17 ;  /* 0x0000741101007387 */ /* 0x0001e80000100800 */
[----:B------:R-:W1:Y:S02]  /*0580*/  FENCE.VIEW.ASYNC.S ;  /* 0x00000000000073c6 */ /* 0x000e640000000000 */
[----:B-1----:R0:W3:Y:S01]  /*0590*/  @!UP0 SYNCS.EXCH.64 URZ, [UR6+0x30], UR4 ;  /* 0x00003004063f85b2 */ /* 0x0020e20008000100 */
[----:B------:R0:W3:Y:S01]  /*05a0*/  @!UP1 SYNCS.EXCH.64 URZ, [UR6+0x38], UR4 ;  /* 0x00003804063f95b2 */ /* 0x0000e20008000100 */
[----:B------:R-:W-:Y:S01]  /*05b0*/  NOP ;  /* 0x0000000000007918 */ /* 0x000fe20000000000 */
[----:B---34-:R-:W-:Y:S06]  /*05c0*/  BAR.SYNC.DEFER_BLOCKING 0x0 ;  /* 0x0000000000007b1d */ /* 0x018fec0000010000 */
[----:B0-----:R-:W-:Y:S05]  /*05d0*/  @!P1 BRA `(.L_x_3) ;  /* 0x000000e400249947 */ /* 0x001fea0003800000 */
[----:B------:R-:W-:-:S06]  /*05e0*/  UISETP.GT.U32.AND UP0, UPT, UR10, 0x1, UPT ;  /* 0x000000010a00788c */ /* 0x000fcc000bf04070 */
[----:B------:R-:W-:-:S13]  /*05f0*/  PLOP3.LUT P0, PT, PT, PT, UP0, 0x80, 0x0 ;  /* 0x000000000000781c */ /* 0x000fda0003f0f008 */
[----:B------:R-:W-:Y:S05]  /*0600*/  @P0 EXIT ;  /* 0x000000000000094d */ /* 0x000fea0003800000 */
[----:B------:R-:W-:Y:S01]  /*0610*/  IMAD.MOV.U32 R6, RZ, RZ, -0x1 ;  /* 0xffffffffff067424 */ /* 0x000fe200078e00ff */
[----:B------:R-:W-:Y:S01]  /*0620*/  ULDC.64 UR4, c[0x0][0x650] ;  /* 0x0001940000047ab9 */ /* 0x000fe20000000a00 */
[----:B------:R-:W-:Y:S01]  /*0630*/  IMAD.MOV.U32 R5, RZ, RZ, -0x1 ;  /* 0xffffffffff057424 */ /* 0x000fe200078e00ff */
[----:B------:R-:W-:Y:S01]  /*0640*/  ISETP.GE.U32.AND P0, PT, R16, UR4, PT ;  /* 0x0000000410007c0c */ /* 0x000fe2000bf06070 */
[----:B------:R-:W-:Y:S01]  /*0650*/  UMOV UR22, 0xffffffff ;  /* 0xffffffff00167882 */ /* 0x000fe20000000000 */
[----:B------:R0:W-:Y:S01]  /*0660*/  STL [R1+0x80], R6 ;  /* 0x0000800601007387 */ /* 0x0001e20000100800 */
[----:B------:R-:W-:Y:S02]  /*0670*/  PRMT R4, RZ, 0x7610, R4 ;  /* 0x00007610ff047816 */ /* 0x000fe40000000004 */
[----:B------:R-:W-:Y:S01]  /*0680*/  ISETP.GE.U32.AND.EX P0, PT, R17, UR5, PT, P0 ;  /* 0x0000000511007c0c */ /* 0x000fe2000bf06100 */
[----:B------:R0:W-:-:S12]  /*0690*/  STL [R1+0x7c], R5 ;  /* 0x00007c0501007387 */ /* 0x0001d80000100800 */
[----:B0-----:R-:W-:Y:S05]  /*06a0*/  @P0 BRA `(.L_x_4) ;  /* 0x0000000400680947 */ /* 0x001fea0003800000 */
[----:B------:R-:W0:Y:S01]  /*06b0*/  LDC.64 R12, c[0x0][0x628] ;  /* 0x00018a00ff0c7b82 */ /* 0x000e220000000a00 */
[----:B------:R-:W-:Y:S02]  /*06c0*/  IMAD.MOV.U32 R4, RZ, RZ, R16 ;  /* 0x000000ffff047224 */ /* 0x000fe400078e0010 */
[----:B------:R-:W-:-:S05]  /*06d0*/  IMAD.MOV.U32 R5, RZ, RZ, R17 ;  /* 0x000000ffff057224 */ /* 0x000fca00078e0011 */
[----:B------:R-:W1:Y:S08]  /*06e0*/  LDC R10, c[0x0][0x630] ;  /* 0x00018c00ff0a7b82 */ /* 0x000e700000000800 */
[----:B------:R-:W2:Y:S01]  /*06f0*/  LDC.64 R14, c[0x0][0x620] ;  /* 0x00018800ff0e7b82 */ /* 0x000ea20000000a00 */
[----:B0-----:R-:W-:-:S04]  /*0700*/  ISETP.NE.U32.AND P0, PT, R12, RZ, PT ;  /* 0x000000ff0c00720c */ /* 0x001fc80003f05070 */
[----:B------:R-:W-:-:S13]  /*0710*/  ISETP.NE.AND.EX P0, PT, R13, RZ, PT, P0 ;  /* 0x000000ff0d00720c */ /* 0x000fda0003f05300 */
[----:B-12---:R-:W-:Y:S05]  /*0720*/  @!P0 BRA `(.L_x_5) ;  /* 0x0000000000288947 */ /* 0x006fea0003800000 */
[----:B------:R-:W0:Y:S02]  /*0730*/  LDC R9, c[0x0][0x634] ;  /* 0x00018d00ff097b82 */ /* 0x000e240000000800 */
[----:B0-----:R-:W-:-:S05]  /*0740*/  IADD3 R9, P0, R16, R9, RZ ;  /* 0x0000000910097210 */ /* 0x001fca0007f1e0ff */
[----:B------:R-:W-:-:S04]  /*0750*/  IMAD.X R11, RZ, RZ, R17, P0 ;  /* 0x000000ffff0b7224 */ /* 0x000fc800000e0611 */
[----:B------:R-:W-:-:S04]  /*0760*/  IMAD.WIDE.U32 R4, R11, R12, RZ ;  /* 0x0000000c0b047225 */ /* 0x000fc800078e00ff */
[----:B------:R-:W-:-:S04]  /*0770*/  IMAD.WIDE.U32 R6, P0, R9, R13, R4 ;  /* 0x0000000d09067225 */ /* 0x000fc80007800004 */
[----:B------:R-:W-:-:S04]  /*0780*/  IMAD.WIDE.U32 R4, R9, R12, RZ ;  /* 0x0000000c09047225 */ /* 0x000fc800078e00ff */
[----:B------:R-:W-:Y:S01]  /*0790*/  IMAD.X R9, RZ, RZ, RZ, P0 ;  /* 0x000000ffff097224 */ /* 0x000fe200000e06ff */
[----:B------:R-:W-:Y:S01]  /*07a0*/  IADD3 RZ, P0, R5, R6, RZ ;  /* 0x0000000605ff7210 */ /* 0x000fe20007f1e0ff */
[----:B------:R-:W-:-:S04]  /*07b0*/  IMAD.MOV.U32 R8, RZ, RZ, R7 ;  /* 0x000000ffff087224 */ /* 0x000fc800078e0007 */
[----:B------:R-:W-:-:S08]  /*07c0*/  IMAD.WIDE.U32.X R4, R11, R13, R8, P0 ;  /* 0x0000000d0b047225 */ /* 0x000fd000000e0408 */
.L_x_5:
[-CC-:B------:R-:W-:Y:S01]  /*07d0*/  SHF.R.U64 R24, R4, R10.reuse, R5.reuse ;  /* 0x0000000a04187219 */ /* 0x180fe20000001205 */
[----:B------:R-:W0:Y:S01]  /*07e0*/  LDC R8, c[0x0][0x618] ;  /* 0x00018600ff087b82 */ /* 0x000e220000000800 */
[----:B------:R-:W-:Y:S01]  /*07f0*/  SHF.R.U32.HI R4, RZ, R10, R5 ;  /* 0x0000000aff047219 */ /* 0x000fe20000011605 */
[----:B------:R-:W-:Y:S01]  /*0800*/  ULDC UR4, c[0x0][0x150] ;  /* 0x0000540000047ab9 */ /* 0x000fe20000000800 */
[----:B------:R-:W-:Y:S01]  /*0810*/  IADD3 R9, P0, RZ, -R24, RZ ;  /* 0x80000018ff097210 */ /* 0x000fe20007f1e0ff */
[----:B------:R-:W-:Y:S01]  /*0820*/  IMAD.MOV.U32 R5, RZ, RZ, R17 ;  /* 0x000000ffff057224 */ /* 0x000fe200078e0011 */
[----:B------:R-:W-:-:S03]  /*0830*/  I2FP.F32.U32 R3, R2 ;  /* 0x0000000200037245 */ /* 0x000fc60000201000 */
[----:B------:R-:W1:Y:S01]  /*0840*/  LDC.64 R18, c[0x0][0x640] ;  /* 0x00019000ff127b82 */ /* 0x000e620000000a00 */
[----:B------:R-:W-:Y:S02]  /*0850*/  IMAD.X R11, RZ, RZ, ~R4, P0 ;  /* 0x000000ffff0b7224 */ /* 0x000fe400000e0e04 */
[----:B------:R-:W-:Y:S01]  /*0860*/  FMUL R3, R3, UR4 ;  /* 0x0000000403037c20 */ /* 0x000fe20008400000 */
[----:B------:R-:W-:Y:S01]  /*0870*/  IMAD.MOV.U32 R4, RZ, RZ, R16 ;  /* 0x000000ffff047224 */ /* 0x000fe200078e0010 */
[----:B------:R-:W-:Y:S01]  /*0880*/  ULDC UR4, c[0x0][0x154] ;  /* 0x0000550000047ab9 */ /* 0x000fe20000000800 */
[-C--:B------:R-:W-:Y:S02]  /*0890*/  IMAD R6, R11, R14.reuse, RZ ;  /* 0x0000000e0b067224 */ /* 0x080fe400078e02ff */
[C---:B------:R-:W-:Y:S01]  /*08a0*/  IMAD.WIDE.U32 R4, R9.reuse, R14, R4 ;  /* 0x0000000e09047225 */ /* 0x040fe200078e0004 */
[----:B------:R-:W2:Y:S01]  /*08b0*/  LDC R10, c[0x0][0x608] ;  /* 0x00018200ff0a7b82 */ /* 0x000ea20000000800 */
[----:B------:R-:W3:Y:S02]  /*08c0*/  F2I.U32.TRUNC.NTZ R3, R3 ;  /* 0x0000000300037305 */ /* 0x000ee4000020f000 */
[----:B------:R-:W-:-:S04]  /*08d0*/  IMAD R9, R9, R15, R6 ;  /* 0x0000000f09097224 */ /* 0x000fc800078e0206 */
[----:B------:R-:W-:Y:S01]  /*08e0*/  IMAD.IADD R5, R5, 0x1, R9 ;  /* 0x0000000105057824 */ /* 0x000fe200078e0209 */
[----:B------:R-:W4:Y:S01]  /*08f0*/  LDC R7, c[0x0][0x144] ;  /* 0x00005100ff077b82 */ /* 0x000f220000000800 */
[----:B------:R-:W-:-:S03]  /*0900*/  IMAD.MOV.U32 R9, RZ, RZ, 0x1 ;  /* 0x00000001ff097424 */ /* 0x000fc600078e00ff */
[----:B0-----:R-:W-:Y:S02]  /*0910*/  SHF.R.U64 R12, R4, R8, R5 ;  /* 0x00000008040c7219 */ /* 0x001fe40000001205 */
[----:B------:R-:W-:Y:S02]  /*0920*/  I2FP.F32.U32 R4, R0 ;  /* 0x0000000000047245 */ /* 0x000fe40000201000 */
[----:B------:R-:W0:Y:S01]  /*0930*/  LDC R14, c[0x0][0x658] ;  /* 0x00019600ff0e7b82 */ /* 0x000e220000000800 */
[----:B-1----:R-:W-:Y:S01]  /*0940*/  ISETP.NE.U32.AND P0, PT, R18, RZ, PT ;  /* 0x000000ff1200720c */ /* 0x002fe20003f05070 */
[----:B---3--:R-:W-:Y:S02]  /*0950*/  IMAD.MOV R6, RZ, RZ, -R3 ;  /* 0x000000ffff067224 */ /* 0x008fe400078e0a03 */
[----:B------:R-:W-:Y:S01]  /*0960*/  FMUL R4, R4, UR4 ;  /* 0x0000000404047c20 */ /* 0x000fe20008400000 */
[----:B------:R-:W-:Y:S01]  /*0970*/  SHF.R.U32.HI R3, RZ, R8, R5 ;  /* 0x00000008ff037219 */ /* 0x000fe20000011605 */
[----:B------:R-:W-:Y:S01]  /*0980*/  IMAD.MOV.U32 R5, RZ, RZ, -0x1 ;  /* 0xffffffffff057424 */ /* 0x000fe200078e00ff */
[----:B------:R-:W-:Y:S01]  /*0990*/  ISETP.NE.AND.EX P0, PT, R19, RZ, PT, P0 ;  /* 0x000000ff1300720c */ /* 0x000fe20003f05300 */
[----:B------:R1:W3:Y:S01]  /*09a0*/  F2I.U32.TRUNC.NTZ R11, R4 ;  /* 0x00000004000b7305 */ /* 0x0002e2000020f000 */
[----:B------:R-:W1:Y:S01]  /*09b0*/  LDC R13, c[0x0][0x148] ;  /* 0x00005200ff0d7b82 */ /* 0x000e620000000800 */
[----:B--2---:R-:W-:-:S02]  /*09c0*/  SHF.R.U64 R23, R12, R10, R3 ;  /* 0x0000000a0c177219 */ /* 0x004fc40000001203 */
[----:B------:R-:W-:-:S05]  /*09d0*/  SHF.R.U32.HI R3, RZ, R10, R3 ;  /* 0x0000000aff037219 */ /* 0x000fca0000011603 */
[----:B------:R-:W2:Y:S01]  /*09e0*/  LDC R17, c[0x0][0x600] ;  /* 0x00018000ff117b82 */ /* 0x000ea20000000800 */
[----:B----4-:R-:W-:-:S07]  /*09f0*/  IMAD R8, R7, R6, R2 ;  /* 0x0000000607087224 */ /* 0x010fce00078e0202 */
[----:B------:R-:W4:Y:S01]  /*0a00*/  LDC R16, c[0x0][0x648] ;  /* 0x00019200ff107b82 */ /* 0x000f220000000800 */
[-C--:B0-----:R-:W-:Y:S02]  /*0a10*/  SHF.L.U32 R2, R5, R14.reuse, RZ ;  /* 0x0000000e05027219 */ /* 0x081fe400000006ff */
[--C-:B------:R-:W-:Y:S02]  /*0a20*/  SHF.R.U64 R22, R23, R14, R3.reuse ;  /* 0x0000000e17167219 */ /* 0x100fe40000001203 */
[----:B------:R-:W-:Y:S02]  /*0a30*/  LOP3.LUT R10, RZ, R2, RZ, 0x33, !PT ;  /* 0x00000002ff0a7212 */ /* 0x000fe400078e33ff */
[-C--:B------:R-:W-:Y:S01]  /*0a40*/  SHF.R.U32.HI R3, RZ, R14.reuse, R3 ;  /* 0x0000000eff037219 */ /* 0x080fe20000011603 */
[----:B------:R-:W0:Y:S01]  /*0a50*/  LDC R21, c[0x0][0x638] ;  /* 0x00018e00ff157b82 */ /* 0x000e220000000800 */
[----:B------:R-:W-:Y:S01]  /*0a60*/  SHF.L.U32 R9, R9, R14, RZ ;  /* 0x0000000e09097219 */ /* 0x000fe200000006ff */
[----:B------:R-:W-:-:S06]  /*0a70*/  IMAD.MOV.U32 R2, RZ, RZ, R22 ;  /* 0x000000ffff027224 */ /* 0x000fcc00078e0016 */
[----:B------:R-:W0:Y:S01]  /*0a80*/  LDC R20, c[0x0][0x610] ;  /* 0x00018400ff147b82 */ /* 0x000e220000000800 */
[----:B-1-3--:R-:W-:Y:S05]  /*0a90*/  @!P0 BRA `(.L_x_6) ;  /* 0x0000000000288947 */ /* 0x00afea0003800000 */
[----:B------:R-:W1:Y:S02]  /*0aa0*/  LDC R7, c[0x0][0x64c] ;  /* 0x00019300ff077b82 */ /* 0x000e640000000800 */
[----:B-1----:R-:W-:-:S05]  /*0ab0*/  IADD3 R7, P0, R22, R7, RZ ;  /* 0x0000000716077210 */ /* 0x002fca0007f1e0ff */
        /* <DEDUP_REMOVED lines=8> */
.L_x_6:
[----:B----4-:R-:W-:Y:S01]  /*0b40*/  SHF.R.U64 R2, R2, R16, R3 ;  /* 0x0000001002027219 */ /* 0x010fe20000001203 */
[----:B--2---:R-:W-:Y:S01]  /*0b50*/  VIADD R3, R17, 0xffffffff ;  /* 0xffffffff11037836 */ /* 0x004fe20000000000 */
[----:B------:R-:W-:Y:S01]  /*0b60*/  LOP3.LUT R10, R23, R10, RZ, 0xc0, !PT ;  /* 0x0000000a170a7212 */ /* 0x000fe200078ec0ff */
[----:B------:R-:W-:Y:S01]  /*0b70*/  IMAD.MOV R11, RZ, RZ, -R11 ;  /* 0x000000ffff0b7224 */ /* 0x000fe200078e0a0b */
[----:B------:R-:W-:Y:S01]  /*0b80*/  R2UR UR22, R24 ;  /* 0x00000000181672ca */ /* 0x000fe200000e0000 */
[----:B------:R-:W-:Y:S01]  /*0b90*/  IMAD.MOV R4, RZ, RZ, -R2 ;  /* 0x000000ffff047224 */ /* 0x000fe200078e0a02 */
[----:B------:R-:W-:Y:S01]  /*0ba0*/  LOP3.LUT R3, R12, R3, RZ, 0xc0, !PT ;  /* 0x000000030c037212 */ /* 0x000fe200078ec0ff */
[----:B------:R-:W-:Y:S02]  /*0bb0*/  @P4 IMAD R8, R13, R11, R0 ;  /* 0x0000000b0d084224 */ /* 0x000fe400078e0200 */
[----:B------:R-:W-:Y:S02]  /*0bc0*/  IMAD R9, R9, R2, R10 ;  /* 0x0000000209097224 */ /* 0x000fe400078e020a */
[----:B0-----:R-:W-:-:S02]  /*0bd0*/  IMAD R0, R4, R21, R22 ;  /* 0x0000001504007224 */ /* 0x001fc400078e0216 */
[----:B------:R-:W-:Y:S02]  /*0be0*/  IMAD R8, R9, R20, R8 ;  /* 0x0000001409087224 */ /* 0x000fe400078e0208 */
[----:B------:R-:W-:Y:S02]  /*0bf0*/  IMAD R3, R0, R17, R3 ;  /* 0x0000001100037224 */ /* 0x000fe400078e0203 */
[----:B------:R-:W-:-:S03]  /*0c00*/  IMAD.MOV.U32 R4, RZ, RZ, 0x1 ;  /* 0x00000001ff047424 */ /* 0x000fc600078e00ff */
[----:B------:R-:W-:Y:S02]  /*0c10*/  SEL R2, R3, R8, !P4 ;  /* 0x0000000803027207 */ /* 0x000fe40006000000 */
[----:B------:R-:W-:-:S03]  /*0c20*/  SEL R0, R8, R3, !P4 ;  /* 0x0000000308007207 */ /* 0x000fc60006000000 */
[----:B------:R0:W-:Y:S04]  /*0c30*/  STL [R1+0x7c], R2 ;  /* 0x00007c0201007387 */ /* 0x0001e80000100800 */
[----:B------:R0:W-:Y:S02]  /*0c40*/  STL [R1+0x80], R0 ;  /* 0x0000800001007387 */ /* 0x0001e40000100800 */
.L_x_4:
[----:B------:R-:W-:-:S08]  /*0c50*/  NOP ;  /* 0x0000000000007918 */ /* 0x000fd00000000000 */
[----:B------:R-:W1:Y:S02]  /*0c60*/  USETMAXREG.TRY_ALLOC.CTAPOOL UP0, 0xe8 ;  /* 0x000000e8000079c8 */ /* 0x000e640008000600 */
[----:B-1----:R-:W-:-:S13]  /*0c70*/  PLOP3.LUT P0, PT, PT, PT, UP0, 0x80, 0x0 ;  /* 0x000000000000781c */ /* 0x002fda0003f0f008 */
[----:B------:R-:W-:Y:S05]  /*0c80*/  @!P0 BRA `(.L_x_4) ;  /* 0xfffffffc00f08947 */ /* 0x000fea000383ffff */
[----:B------:R-:W-:Y:S01]  /*0c90*/  ULDC.64 UR4, c[0x0][0x598] ;  /* 0x0001660000047ab9 */ /* 0x000fe20000000a00 */
[----:B------:R-:W-:Y:S01]  /*0ca0*/  ULDC.64 UR14, c[0x0][0x208] ;  /* 0x00008200000e7ab9 */ /* 0x000fe20000000a00 */
[----:B------:R-:W-:-:S04]  /*0cb0*/  ISETP.NE.U32.AND P0, PT, RZ, UR4, PT ;  /* 0x00000004ff007c0c */ /* 0x000fc8000bf05070 */
[----:B------:R-:W-:-:S13]  /*0cc0*/  ISETP.NE.AND.EX P0, PT, RZ, UR5, PT, P0 ;  /* 0x00000005ff007c0c */ /* 0x000fda000bf05300 */
[----:B------:R-:W-:Y:S05]  /*0cd0*/  @!P0 BRA `(.L_x_7) ;  /* 0x0000000000208947 */ /* 0x000fea0003800000 */
[----:B0-----:R-:W0:Y:S02]  /*0ce0*/  LDC.64 R2, c[0x0][0x598] ;  /* 0x00016600ff027b82 */ /* 0x001e240000000a00 */
[----:B0-----:R-:W2:Y:S02]  /*0cf0*/  LDG.E.64 R2, desc[UR14][R2.64] ;  /* 0x0000000e02027981 */ /* 0x001ea4000c1e1b00 */
[----:B--2---:R-:W-:-:S04]  /*0d00*/  ISETP.NE.U32.AND P0, PT, R2, RZ, PT ;  /* 0x000000ff0200720c */ /* 0x004fc80003f05070 */
[----:B------:R-:W-:-:S13]  /*0d10*/  ISETP.NE.AND.EX P0, PT, R3, RZ, PT, P0 ;  /* 0x000000ff0300720c */ /* 0x000fda0003f05300 */
[----:B------:R-:W-:Y:S05]  /*0d20*/  @!P0 BRA `(.L_x_7) ;  /* 0x00000000000c8947 */ /* 0x000fea0003800000 */
[----:B------:R-:W2:Y:S02]  /*0d30*/  LD.E R2, desc[UR14][R2.64] ;  /* 0x0000000e02027980 */ /* 0x000ea4000c101900 */
[----:B--2---:R-:W-:Y:S01]  /*0d40*/  R2UR UR20, R2 ;  /* 0x00000000021472ca */ /* 0x004fe200000e0000 */
[----:B------:R-:W-:-:S14]  /*0d50*/  BRA `(.L_x_8) ;  /* 0x0000000000247947 */ /* 0x000fdc0003800000 */
.L_x_7:
[----:B------:R-:W-:Y:S02]  /*0d60*/  ULDC.64 UR4, c[0x0][0x588] ;  /* 0x0001620000047ab9 */ /* 0x000fe40000000a00 */
[----:B------:R-:W-:-:S04]  /*0d70*/  ISETP.NE.U32.AND P0, PT, RZ, UR4, PT ;  /* 0x00000004ff007c0c */ /* 0x000fc8000bf05070 */
[----:B------:R-:W-:-:S13]  /*0d80*/  ISETP.NE.AND.EX P0, PT, RZ, UR5, PT, P0 ;  /* 0x00000005ff007c0c */ /* 0x000fda000bf05300 */
[----:B------:R-:W-:Y:S05]  /*0d90*/  @!P0 BRA `(.L_x_9) ;  /* 0x0000000000108947 */ /* 0x000fea0003800000 */
[----:B0-----:R-:W0:Y:S02]  /*0da0*/  LDC.64 R2, c[0x0][0x588] ;  /* 0x00016200ff027b82 */ /* 0x001e240000000a00 */
[----:B0-----:R-:W2:Y:S02]  /*0db0*/  LDG.E R2, desc[UR14][R2.64] ;  /* 0x0000000e02027981 */ /* 0x001ea4000c1e1900 */
[----:B--2---:R-:W-:Y:S01]  /*0dc0*/  R2UR UR20, R2 ;  /* 0x00000000021472ca */ /* 0x004fe200000e0000 */
[----:B------:R-:W-:-:S14]  /*0dd0*/  BRA `(.L_x_8) ;  /* 0x0000000000047947 */ /* 0x000fdc0003800000 */
.L_x_9:
[----:B------:R-:W-:-:S05]  /*0de0*/  ULDC UR20, c[0x0][0x580] ;  /* 0x0001600000147ab9 */ /* 0x000fca0000000800 */
.L_x_8:
[----:B------:R-:W-:Y:S02]  /*0df0*/  ULDC.64 UR4, c[0x0][0x5a0] ;  /* 0x0001680000047ab9 */ /* 0x000fe40000000a00 */
        /* <DEDUP_REMOVED lines=11> */
.L_x_10:
        /* <DEDUP_REMOVED lines=8> */
.L_x_12:
[----:B------:R-:W-:-:S05]  /*0f30*/  ULDC UR21, c[0x0][0x584] ;  /* 0x0001610000157ab9 */ /* 0x000fca0000000800 */
.L_x_11:
[----:B------:R-:W-:-:S13]  /*0f40*/  LOP3.LUT P0, RZ, R4, 0xff, RZ, 0xc0, !PT ;  /* 0x000000ff04ff7812 */ /* 0x000fda000780c0ff */
[----:B------:R-:W-:Y:S05]  /*0f50*/  @!P0 EXIT ;  /* 0x000000000000894d */ /* 0x000fea0003800000 */
[----:B------:R-:W-:Y:S01]  /*0f60*/  ULDC UR4, c[0x0][0x28c] ;  /* 0x0000a30000047ab9 */ /* 0x000fe20000000800 */
[----:B------:R-:W-:Y:S02]  /*0f70*/  ULOP3.LUT UR23, UR13, 0x1, URZ, 0xfc, !UPT ;  /* 0x000000010d177892 */ /* 0x000fe4000f8efc3f */
[----:B------:R-:W-:-:S04]  /*0f80*/  UIADD3 UR4, UR4, 0x3f, URZ ;  /* 0x0000003f04047890 */ /* 0x000fc8000fffe03f */
[----:B------:R-:W-:-:S04]  /*0f90*/  USHF.R.S32.HI UR5, URZ, 0x1f, UR4 ;  /* 0x0000001f3f057899 */ /* 0x000fc80008011404 */
[----:B------:R-:W-:-:S03]  /*0fa0*/  ULEA.HI UR5, UR5, UR4, URZ, 0x6 ;  /* 0x0000000405057291 */ /* 0x000fc6000f8f303f */
[----:B------:R-:W-:Y:S01]  /*0fb0*/  UMOV UR4, URZ ;  /* 0x0000003f00047c82 */ /* 0x000fe20008000000 */
[----:B------:R-:W-:-:S03]  /*0fc0*/  USHF.R.S32.HI UR9, URZ, 0x6, UR5 ;  /* 0x000000063f097899 */ /* 0x000fc60008011405 */
[----:B------:R-:W-:-:S09]  /*0fd0*/  UMOV UR5, URZ ;  /* 0x0000003f00057c82 */ /* 0x000fd20008000000 */
.L_x_293:
[----:B0-----:R-:W0:Y:S01]  /*0fe0*/  S2R R0, SR_TID.X ;  /* 0x0000000000007919 */ /* 0x001e220000002100 */
[----:B-1----:R-:W1:Y:S01]  /*0ff0*/  S2UR UR17, SR_CgaCtaId ;  /* 0x00000000001179c3 */ /* 0x002e620000008800 */
[----:B------:R-:W-:Y:S01]  /*1000*/  UMOV UR16, 0x400 ;  /* 0x0000040000107882 */ /* 0x000fe20000000000 */
[----:B------:R-:W-:Y:S01]  /*1010*/  UMOV UR6, URZ ;  /* 0x0000003f00067c82 */ /* 0x000fe20008000000 */
[----:B------:R-:W-:Y:S01]  /*1020*/  STL [R1+0x70], RZ ;  /* 0x000070ff01007387 */ /* 0x000fe20000100800 */
[----:B------:R-:W-:Y:S01]  /*1030*/  UMOV UR7, URZ ;  /* 0x0000003f00077c82 */ /* 0x000fe20008000000 */
[----:B------:R-:W-:Y:S01]  /*1040*/  UMOV UR8, URZ ;  /* 0x0000003f00087c82 */ /* 0x000fe20008000000 */
[----:B------:R-:W-:Y:S01]  /*1050*/  CS2R R4, SRZ ;  /* 0x0000000000047805 */ /* 0x000fe2000001ff00 */
[----:B------:R-:W-:Y:S01]  /*1060*/  STL [R1+0x6c], RZ ;  /* 0x00006cff01007387 */ /* 0x000fe20000100800 */
[----:B--2---:R-:W2:Y:S01]  /*1070*/  LDC R2, c[0x0][0x28c] ;  /* 0x0000a300ff027b82 */ /* 0x004ea20000000800 */
[----:B------:R-:W-:-:S02]  /*1080*/  CS2R R6, SRZ ;  /* 0x0000000000067805 */ /* 0x000fc4000001ff00 */
[----:B------:R-:W-:Y:S01]  /*1090*/  CS2R R8, SRZ ;  /* 0x0000000000087805 */ /* 0x000fe2000001ff00 */
[----:B------:R-:W-:Y:S01]  /*10a0*/  STL [R1+0x68], RZ ;  /* 0x000068ff01007387 */ /* 0x000fe20000100800 */
[----:B------:R-:W-:Y:S02]  /*10b0*/  CS2R R10, SRZ ;  /* 0x00000000000a7805 */ /* 0x000fe4000001ff00 */
[----:B------:R-:W-:Y:S02]  /*10c0*/  CS2R R12, SRZ ;  /* 0x00000000000c7805 */ /* 0x000fe4000001ff00 */
[----:B------:R-:W-:Y:S01]  /*10d0*/  CS2R R14, SRZ ;  /* 0x00000000000e7805 */ /* 0x000fe2000001ff00 */
[----:B------:R-:W-:Y:S01]  /*10e0*/  STL [R1+0x64], RZ ;  /* 0x000064ff01007387 */ /* 0x000fe20000100800 */
[----:B------:R-:W-:Y:S02]  /*10f0*/  CS2R R16, SRZ ;  /* 0x0000000000107805 */ /* 0x000fe4000001ff00 */
        /* <DEDUP_REMOVED lines=13> */
[----:B------:R-:W-:Y:S02]  /*11d0*/  CS2R R166, SRZ ;  /* 0x0000000000a67805 */ /* 0x000fe4000001ff00 */
[----:B0-----:R-:W-:Y:S01]  /*11e0*/  LOP3.LUT R0, R0, 0x80, RZ, 0xc0, !PT ;  /* 0x0000008000007812 */ /* 0x001fe200078ec0ff */
[----:B------:R-:W-:Y:S01]  /*11f0*/  STL [R1+0x54], RZ ;  /* 0x000054ff01007387 */ /* 0x000fe20000100800 */
[----:B--2---:R-:W-:-:S02]  /*1200*/  ISETP.GE.AND P0, PT, R2, 0x1, PT ;  /* 0x000000010200780c */ /* 0x004fc40003f06270 */
[----:B------:R-:W-:Y:S02]  /*1210*/  CS2R R2, SRZ ;  /* 0x0000000000027805 */ /* 0x000fe4000001ff00 */
[----:B------:R-:W-:Y:S01]  /*1220*/  SHF.R.U32.HI R0, RZ, 0x7, R0 ;  /* 0x00000007ff007819 */ /* 0x000fe20000011600 */
[----:B------:R-:W-:Y:S01]  /*1230*/  STL [R1+0x50], RZ ;  /* 0x000050ff01007387 */ /* 0x000fe20000100800 */
[----:B------:R-:W-:Y:S02]  /*1240*/  CS2R R168, SRZ ;  /* 0x0000000000a87805 */ /* 0x000fe4000001ff00 */
[----:B------:R-:W-:Y:S02]  /*1250*/  CS2R R170, SRZ ;  /* 0x0000000000aa7805 */ /* 0x000fe4000001ff00 */
[----:B------:R-:W-:Y:S01]  /*1260*/  CS2R R172, SRZ ;  /* 0x0000000000ac7805 */ /* 0x000fe2000001ff00 */
[----:B------:R-:W-:Y:S01]  /*1270*/  STL [R1+0x4c], RZ ;  /* 0x00004cff01007387 */ /* 0x000fe20000100800 */
[----:B------:R-:W-:-:S02]  /*1280*/  CS2R R174, SRZ ;  /* 0x0000000000ae7805 */ /* 0x000fc4000001ff00 */
[----:B------:R-:W-:Y:S02]  /*1290*/  CS2R R176, SRZ ;  /* 0x0000000000b07805 */ /* 0x000fe4000001ff00 */
[----:B------:R-:W-:Y:S01]  /*12a0*/  CS2R R178, SRZ ;  /* 0x0000000000b27805 */ /* 0x000fe2000001ff00 */
[----:B------:R-:W0:Y:S01]  /*12b0*/  SHFL.IDX PT, R0, R0, RZ, 0x1f ;  /* 0x00001fff00007589 */ /* 0x000e2200000e0000 */
[----:B------:R-:W-:Y:S02]  /*12c0*/  CS2R R180, SRZ ;  /* 0x0000000000b47805 */ /* 0x000fe4000001ff00 */
[----:B------:R-:W-:Y:S02]  /*12d0*/  CS2R R182, SRZ ;  /* 0x0000000000b67805 */ /* 0x000fe4000001ff00 */
[----:B------:R-:W-:Y:S01]  /*12e0*/  CS2R R184, SRZ ;  /* 0x0000000000b87805 */ /* 0x000fe2000001ff00 */
[----:B------:R2:W-:Y:S01]  /*12f0*/  STL [R1+0x48], RZ ;  /* 0x000048ff01007387 */ /* 0x0005e20000100800 */
[----:B------:R-:W-:-:S02]  /*1300*/  CS2R R186, SRZ ;  /* 0x0000000000ba7805 */ /* 0x000fc4000001ff00 */
[----:B------:R-:W-:Y:S02]  /*1310*/  CS2R R188, SRZ ;  /* 0x0000000000bc7805 */ /* 0x000fe4000001ff00 */
[----:B------:R-:W-:Y:S01]  /*1320*/  CS2R R190, SRZ ;  /* 0x0000000000be7805 */ /* 0x000fe2000001ff00 */
[----:B------:R2:W-:Y:S01]  /*1330*/  STL [R1+0x44], RZ ;  /* 0x000044ff01007387 */ /* 0x0005e20000100800 */
        /* <DEDUP_REMOVED lines=14> */
[----:B------:R-:W-:Y:S02]  /*1420*/  CS2R R214, SRZ ;  /* 0x0000000000d67805 */ /* 0x000fe4000001ff00 */
[----:B0-----:R-:W-:Y:S01]  /*1430*/  R2UR UR11, R0 ;  /* 0x00000000000b72ca */ /* 0x001fe200000e0000 */
[----:B------:R2:W-:Y:S01]  /*1440*/  STL [R1+0x34], RZ ;  /* 0x000034ff01007387 */ /* 0x0005e20000100800 */
[----:B------:R-:W-:Y:S01]  /*1450*/  IMAD.MOV.U32 R0, RZ, RZ, RZ ;  /* 0x000000ffff007224 */ /* 0x000fe200078e00ff */
[----:B------:R-:W-:Y:S02]  /*1460*/  CS2R R216, SRZ ;  /* 0x0000000000d87805 */ /* 0x000fe4000001ff00 */
[----:B------:R-:W-:Y:S01]  /*1470*/  CS2R R218, SRZ ;  /* 0x0000000000da7805 */ /* 0x000fe2000001ff00 */
[----:B------:R2:W-:Y:S01]  /*1480*/  STL [R1+0x30], RZ ;  /* 0x000030ff01007387 */ /* 0x0005e20000100800 */
[----:B------:R-:W-:-:S02]  /*1490*/  CS2R R220, SRZ ;  /* 0x0000000000dc7805 */ /* 0x000fc4000001ff00 */
[----:B------:R-:W-:Y:S02]  /*14a0*/  CS2R R222, SRZ ;  /* 0x0000000000de7805 */ /* 0x000fe4000001ff00 */
[----:B------:R-:W-:Y:S01]  /*14b0*/  CS2R R224, SRZ ;  /* 0x0000000000e07805 */ /* 0x000fe2000001ff00 */
[----:B------:R2:W-:Y:S01]  /*14c0*/  STL [R1+0x2c], RZ ;  /* 0x00002cff01007387 */ /* 0x0005e20000100800 */
[----:B------:R-:W-:Y:S01]  /*14d0*/  CS2R R226, SRZ ;  /* 0x0000000000e27805 */ /* 0x000fe2000001ff00 */
[----:B------:R-:W-:Y:S01]  /*14e0*/  IMAD.U32 R228, RZ, RZ, UR4 ;  /* 0x00000004ffe47e24 */ /* 0x000fe2000f8e00ff */
[----:B------:R-:W-:Y:S01]  /*14f0*/  CS2R R88, SRZ ;  /* 0x0000000000587805 */ /* 0x000fe2000001ff00 */
[----:B------:R2:W-:Y:S01]  /*1500*/  STL [R1+0x28], RZ ;  /* 0x000028ff01007387 */ /* 0x0005e20000100800 */
[----:B------:R-:W-:Y:S01]  /*1510*/  ULEA.HI UR10, UR11, UR11, URZ, 0x1 ;  /* 0x0000000b0b0a7291 */ /* 0x000fe2000f8f083f */
[----:B------:R-:W-:Y:S02]  /*1520*/  CS2R R90, SRZ ;  /* 0x00000000005a7805 */ /* 0x000fe4000001ff00 */
[----:B------:R-:W-:Y:S01]  /*1530*/  CS2R R92, SRZ ;  /* 0x00000000005c7805 */ /* 0x000fe2000001ff00 */
[----:B------:R2:W-:Y:S01]  /*1540*/  STL [R1+0x24], RZ ;  /* 0x000024ff01007387 */ /* 0x0005e20000100800 */
[----:B------:R-:W-:Y:S01]  /*1550*/  ULOP3.LUT UR12, UR10, 0xffffe, URZ, 0xc0, !UPT ;  /* 0x000ffffe0a0c7892 */ /* 0x000fe2000f8ec03f */
[----:B------:R-:W-:Y:S01]  /*1560*/  CS2R R94, SRZ ;  /* 0x00000000005e7805 */ /* 0x000fe2000001ff00 */
[----:B-1----:R-:W-:Y:S01]  /*1570*/  ULEA UR10, UR17, UR16, 0x18 ;  /* 0x00000010110a7291 */ /* 0x002fe2000f8ec03f */
[----:B------:R2:W-:Y:S01]  /*1580*/  STL [R1+0x20], RZ ;  /* 0x000020ff01007387 */ /* 0x0005e20000100800 */
[----:B------:R-:W-:Y:S01]  /*1590*/  UIADD3 UR12, UR11, -UR12, URZ ;  /* 0x8000000c0b0c7290 */ /* 0x000fe2000fffe03f */
[----:B------:R-:W-:-:S02]  /*15a0*/  CS2R R96, SRZ ;  /* 0x0000000000607805 */ /* 0x000fc4000001ff00 */
[----:B------:R-:W-:Y:S01]  /*15b0*/  CS2R R98, SRZ ;  /* 0x0000000000627805 */ /* 0x000fe2000001ff00 */
[----:B------:R2:W-:Y:S01]  /*15c0*/  STL [R1+0x1c], RZ ;  /* 0x00001cff01007387 */ /* 0x0005e20000100800 */
[----:B------:R-:W-:Y:S01]  /*15d0*/  ULEA UR12, UR12, UR10, 0xc ;  /* 0x0000000a0c0c7291 */ /* 0x000fe2000f8e603f */
[----:B------:R-:W-:Y:S02]  /*15e0*/  CS2R R100, SRZ ;  /* 0x0000000000647805 */ /* 0x000fe4000001ff00 */
[----:B------:R-:W-:Y:S01]  /*15f0*/  CS2R R102, SRZ ;  /* 0x0000000000667805 */ /* 0x000fe2000001ff00 */
[----:B------:R2:W-:Y:S01]  /*1600*/  STL [R1+0x18], RZ ;  /* 0x000018ff01007387 */ /* 0x0005e20000100800 */
[----:B------:R-:W-:Y:S01]  /*1610*/  UIADD3 UR12, UR12, 0x100, URZ ;  /* 0x000001000c0c7890 */ /* 0x000fe2000fffe03f */
[----:B------:R-:W-:Y:S02]  /*1620*/  CS2R R104, SRZ ;  /* 0x0000000000687805 */ /* 0x000fe4000001ff00 */
[----:B------:R-:W-:Y:S01]  /*1630*/  CS2R R106, SRZ ;  /* 0x00000000006a7805 */ /* 0x000fe2000001ff00 */
[----:B------:R2:W-:Y:S01]  /*1640*/  STL [R1+0x14], RZ ;  /* 0x000014ff01007387 */ /* 0x0005e20000100800 */
[----:B------:R-:W-:Y:S01]  /*1650*/  USHF.R.U32.HI UR11, URZ, 0x4, UR12 ;  /* 0x000000043f0b7899 */ /* 0x000fe2000801160c */
[----:B------:R-:W-:-:S02]  /*1660*/  CS2R R108, SRZ ;  /* 0x00000000006c7805 */ /* 0x000fc4000001ff00 */
[----:B------:R-:W-:Y:S01]  /*1670*/  CS2R R110, SRZ ;  /* 0x00000000006e7805 */ /* 0x000fe2000001ff00 */
[----:B------:R2:W-:Y:S01]  /*1680*/  STL [R1+0x10], RZ ;  /* 0x000010ff01007387 */ /* 0x0005e20000100800 */
[----:B------:R-:W-:Y:S01]  /*1690*/  ULOP3.LUT UR11, UR11, 0x3fff, URZ, 0xc0, !UPT ;  /* 0x00003fff0b0b7892 */ /* 0x000fe2000f8ec03f */
[----:B------:R-:W-:Y:S01]  /*16a0*/  CS2R R112, SRZ ;  /* 0x0000000000707805 */ /* 0x000fe2000001ff00 */
[----:B------:R-:W-:Y:S01]  /*16b0*/  UMOV UR12, UR5 ;  /* 0x00000005000c7c82 */ /* 0x000fe20008000000 */
        /* <DEDUP_REMOVED lines=12> */
[----:B------:R2:W-:Y:S01]  /*1780*/  STL [R1], RZ ;  /* 0x000000ff01007387 */ /* 0x0005e20000100800 */
[----:B------:R-:W-:-:S02]  /*1790*/  CS2R R132, SRZ ;  /* 0x0000000000847805 */ /* 0x000fc4000001ff00 */
[----:B------:R-:W-:Y:S02]  /*17a0*/  CS2R R134, SRZ ;  /* 0x0000000000867805 */ /* 0x000fe4000001ff00 */
[----:B------:R-:W-:Y:S02]  /*17b0*/  CS2R R136, SRZ ;  /* 0x0000000000887805 */ /* 0x000fe4000001ff00 */
[----:B------:R-:W-:Y:S02]  /*17c0*/  CS2R R138, SRZ ;  /* 0x00000000008a7805 */ /* 0x000fe4000001ff00 */
[----:B------:R-:W-:Y:S02]  /*17d0*/  CS2R R140, SRZ ;  /* 0x00000000008c7805 */ /* 0x000fe4000001ff00 */
[----:B------:R-:W-:Y:S02]  /*17e0*/  CS2R R142, SRZ ;  /* 0x00000000008e7805 */ /* 0x000fe4000001ff00 */
[----:B------:R-:W-:-:S02]  /*17f0*/  CS2R R144, SRZ ;  /* 0x0000000000907805 */ /* 0x000fc4000001ff00 */
[----:B------:R-:W-:Y:S02]  /*1800*/  CS2R R146, SRZ ;  /* 0x0000000000927805 */ /* 0x000fe4000001ff00 */
[----:B------:R-:W-:Y:S02]  /*1810*/  CS2R R148, SRZ ;  /* 0x0000000000947805 */ /* 0x000fe4000001ff00 */
[----:B------:R-:W-:Y:S02]  /*1820*/  CS2R R150, SRZ ;  /* 0x0000000000967805 */ /* 0x000fe4000001ff00 */
[----:B------:R-:W-:Y:S02]  /*1830*/  CS2R R24, SRZ ;  /* 0x0000000000187805 */ /* 0x000fe4000001ff00 */
[----:B---34-:R-:W-:Y:S02]  /*1840*/  CS2R R26, SRZ ;  /* 0x00000000001a7805 */ /* 0x018fe4000001ff00 */
        /* <DEDUP_REMOVED lines=29> */
[----:B------:R-:W-:Y:S01]  /*1a20*/  CS2R R86, SRZ ;  /* 0x0000000000567805 */ /* 0x000fe2000001ff00 */
[----:B--2---:R-:W-:Y:S06]  /*1a30*/  @!P0 BRA `(.L_x_13) ;  /* 0x0000001000888947 */ /* 0x004fec0003800000 */
[----:B------:R-:W-:-:S06]  /*1a40*/  UISETP.NE.AND UP0, UPT, UR23, 0x3, UPT ;  /* 0x000000031700788c */ /* 0x000fcc000bf05270 */
[----:B------:R-:W-:-:S13]  /*1a50*/  PLOP3.LUT P1, PT, PT, PT, UP0, 0x80, 0x0 ;  /* 0x000000000000781c */ /* 0x000fda0003f2f008 */
[----:B------:R-:W-:Y:S05]  /*1a60*/  @!P1 BRA `(.L_x_14) ;  /* 0x0000000000049947 */ /* 0x000fea0003800000 */
[----:B------:R-:W-:Y:S01]  /*1a70*/  BPT.TRAP 0x1 ;  /* 0x000000040000795c */ /* 0x000fe20000300000 */
.L_x_14:
[----:B------:R-:W-:Y:S01]  /*1a80*/  ULEA UR6, UR5, UR10, 0x3 ;  /* 0x0000000a05067291 */ /* 0x000fe2000f8e183f */
[----:B------:R-:W-:-:S05]  /*1a90*/  IMAD.U32 R0, RZ, RZ, UR4 ;  /* 0x00000004ff007e24 */ /* 0x000fca000f8e00ff */
[----:B------:R-:W-:-:S04]  /*1aa0*/  SHF.L.U32 R0, R0, 0x1f, RZ ;  /* 0x0000001f00007819 */ /* 0x000fc800000006ff */
[----:B------:R0:W1:Y:S01]  /*1ab0*/  SYNCS.PHASECHK.TRANS64.TRYWAIT P0, [UR6], R0 ;  /* 0x00000000ff0075a7 */ /* 0x0000620008000146 */
[----:B------:R-:W-:Y:S05]  /*1ac0*/  @!P1 BRA `(.L_x_15) ;  /* 0x0000000000049947 */ /* 0x000fea0003800000 */
[----:B------:R-:W-:Y:S01]  /*1ad0*/  BPT.TRAP 0x1 ;  /* 0x000000040000795c */ /* 0x000fe20000300000 */
.L_x_15:
[----:B-1----:R-:W-:Y:S05]  /*1ae0*/  @P0 BRA `(.L_x_16) ;  /* 0x0000000000080947 */ /* 0x002fea0003800000 */
[----:B------:R-:W1:Y:S02]  /*1af0*/  SYNCS.PHASECHK.TRANS64.TRYWAIT P0, [UR6], R0 ;  /* 0x00000000ff0075a7 */ /* 0x000e640008000146 */
[----:B-1----:R-:W-:Y:S05]  /*1b00*/  @!P0 BRA `(.L_x_17) ;  /* 0x000000e4004c8947 */ /* 0x002fea0003800000 */
.L_x_16:
[----:B------:R-:W-:Y:S01]  /*1b10*/  UIADD3 UR6, UR10, 0x8100, URZ ;  /* 0x000081000a067890 */ /* 0x000fe2000fffe03f */
[----:B------:R-:W-:Y:S01]  /*1b20*/  WARPGROUP.ARRIVE ;  /* 0x00000000000079c5 */ /* 0x000fe20000000000 */
[----:B------:R-:W-:Y:S01]  /*1b30*/  ULOP3.LUT UR7, UR11, 0x10000, URZ, 0xfc, !UPT ;  /* 0x000100000b077892 */ /* 0x000fe2000f8efc3f */
[----:B------:R2:W-:Y:S01]  /*1b40*/  STL [R1+0x70], RZ ;  /* 0x000070ff01007387 */ /* 0x0005e20000100800 */
[----:B------:R-:W-:Y:S01]  /*1b50*/  USHF.R.U32.HI UR6, URZ, 0x4, UR6 ;  /* 0x000000043f067899 */ /* 0x000fe20008011606 */
[----:B01----:R-:W-:Y:S01]  /*1b60*/  IMAD.MOV.U32 R0, RZ, RZ, RZ ;  /* 0x000000ffff007224 */ /* 0x003fe200078e00ff */
[----:B------:R-:W-:Y:S01]  /*1b70*/  ULEA UR7, UR5, UR7, 0xa ;  /* 0x0000000705077291 */ /* 0x000fe2000f8e503f */
[----:B------:R2:W-:Y:S01]  /*1b80*/  STL [R1+0x6c], RZ ;  /* 0x00006cff01007387 */ /* 0x0005e20000100800 */
[----:B------:R-:W-:Y:S01]  /*1b90*/  ULOP3.LUT UR6, UR6, 0x3fff, URZ, 0xc0, !UPT ;  /* 0x00003fff06067892 */ /* 0x000fe2000f8ec03f */
[----:B------:R-:W-:Y:S01]  /*1ba0*/  CS2R R2, SRZ ;  /* 0x0000000000027805 */ /* 0x000fe2000001ff00 */
[----:B------:R-:W-:Y:S01]  /*1bb0*/  UMOV UR17, 0x80000020 ;  /* 0x8000002000117882 */ /* 0x000fe20000000000 */
[----:B------:R-:W-:Y:S01]  /*1bc0*/  UMOV UR19, 0x80000020 ;  /* 0x8000002000137882 */ /* 0x000fe20000000000 */
[----:B------:R-:W-:Y:S01]  /*1bd0*/  ULOP3.LUT UR6, UR6, 0x10000, URZ, 0xfc, !UPT ;  /* 0x0001000006067892 */ /* 0x000fe2000f8efc3f */
[----:B------:R2:W-:Y:S01]  /*1be0*/  STL [R1+0x68], RZ ;  /* 0x000068ff01007387 */ /* 0x0005e20000100800 */
[----:B------:R-:W-:Y:S01]  /*1bf0*/  UMOV UR16, UR7 ;  /* 0x0000000700107c82 */ /* 0x000fe20008000000 */
[----:B------:R-:W-:Y:S01]  /*1c00*/  CS2R R4, SRZ ;  /* 0x0000000000047805 */ /* 0x000fe2000001ff00 */
[----:B------:R-:W-:Y:S01]  /*1c10*/  ULEA UR8, UR5, UR6, 0x9 ;  /* 0x0000000605087291 */ /* 0x000fe2000f8e483f */
[----:B------:R2:W-:Y:S01]  /*1c20*/  STL [R1+0x64], RZ ;  /* 0x000064ff01007387 */ /* 0x0005e20000100800 */
[----:B------:R-:W-:Y:S01]  /*1c30*/  CS2R R6, SRZ ;  /* 0x0000000000067805 */ /* 0x000fe2000001ff00 */
[----:B------:R-:W-:Y:S01]  /*1c40*/  UMOV UR6, 0x2 ;  /* 0x0000000200067882 */ /* 0x000fe20000000000 */
[----:B------:R-:W-:Y:S01]  /*1c50*/  CS2R R8, SRZ ;  /* 0x0000000000087805 */ /* 0x000fe2000001ff00 */
[----:B------:R2:W-:Y:S01]  /*1c60*/  STL [R1+0x60], RZ ;  /* 0x000060ff01007387 */ /* 0x0005e20000100800 */
[----:B------:R-:W-:Y:S01]  /*1c70*/  CS2R R10, SRZ ;  /* 0x00000000000a7805 */ /* 0x000fe2000001ff00 */
[----:B------:R-:W-:Y:S01]  /*1c80*/  UMOV UR18, UR8 ;  /* 0x0000000800127c82 */ /* 0x000fe20008000000 */
[----:B------:R-:W-:Y:S01]  /*1c90*/  CS2R R12, SRZ ;  /* 0x00000000000c7805 */ /* 0x000fe2000001ff00 */
[----:B------:R-:W-:Y:S01]  /*1ca0*/  QGMMA.64x128x32.F32.E5M2.E5M2 R88, gdesc[UR16], RZ, !UPT ;  /* 0x01e00000105879f3 */ /* 0x000fe2000c7038ff */
[----:B------:R-:W-:Y:S01]  /*1cb0*/  UIADD3 UR16, UR7, 0x200, URZ ;  /* 0x0000020007107890 */ /* 0x000fe2000fffe03f */
[----:B------:R2:W-:Y:S01]  /*1cc0*/  STL [R1+0x5c], RZ ;  /* 0x00005cff01007387 */ /* 0x0005e20000100800 */
[----:B------:R-:W-:Y:S01]  /*1cd0*/  UMOV UR17, 0x80000020 ;  /* 0x8000002000117882 */ /* 0x000fe20000000000 */
[----:B------:R-:W-:-:S02]  /*1ce0*/  CS2R R14, SRZ ;  /* 0x00000000000e7805 */ /* 0x000fc4000001ff00 */
[----:B------:R-:W-:Y:S01]  /*1cf0*/  CS2R R16, SRZ ;  /* 0x0000000000107805 */ /* 0x000fe2000001ff00 */
[----:B------:R2:W-:Y:S01]  /*1d00*/  STL [R1+0x58], RZ ;  /* 0x000058ff01007387 */ /* 0x0005e20000100800 */
[----:B------:R-:W-:Y:S02]  /*1d10*/  CS2R R18, SRZ ;  /* 0x0000000000127805 */ /* 0x000fe4000001ff00 */
[----:B------:R-:W-:Y:S02]  /*1d20*/  CS2R R20, SRZ ;  /* 0x0000000000147805 */ /* 0x000fe4000001ff00 */
[----:B------:R-:W-:Y:S01]  /*1d30*/  CS2R R22, SRZ ;  /* 0x0000000000167805 */ /* 0x000fe2000001ff00 */
[----:B------:R2:W-:Y:S01]  /*1d40*/  STL [R1+0x54], RZ ;  /* 0x000054ff01007387 */ /* 0x0005e20000100800 */
[----:B------:R-:W-:Y:S01]  /*1d50*/  CS2R R152, SRZ ;  /* 0x0000000000987805 */ /* 0x000fe2000001ff00 */
[----:B------:R-:W-:Y:S01]  /*1d60*/  QGMMA.64x128x32.F32.E5M2.E5M2 R24, gdesc[UR16], RZ, !UPT ;  /* 0x01e00000101879f3 */ /* 0x000fe2000c7038ff */
[----:B------:R-:W-:Y:S01]  /*1d70*/  UIADD3 UR16, UR7, 0x2, URZ ;  /* 0x0000000207107890 */ /* 0x000fe2000fffe03f */
[----:B------:R2:W-:Y:S01]  /*1d80*/  STL [R1+0x50], RZ ;  /* 0x000050ff01007387 */ /* 0x0005e20000100800 */
[----:B------:R-:W-:Y:S01]  /*1d90*/  UIADD3 UR18, UR8, 0x2, URZ ;  /* 0x0000000208127890 */ /* 0x000fe2000fffe03f */
[----:B------:R-:W-:Y:S01]  /*1da0*/  CS2R R154, SRZ ;  /* 0x00000000009a7805 */ /* 0x000fe2000001ff00 */
[----:B------:R-:W-:Y:S01]  /*1db0*/  UMOV UR17, 0x80000020 ;  /* 0x8000002000117882 */ /* 0x000fe20000000000 */
        /* <DEDUP_REMOVED lines=9> */
[----:B------:R-:W-:Y:S02]  /*1e50*/  CS2R R166, SRZ ;  /* 0x0000000000a67805 */ /* 0x000fe4000001ff00 */
        /* <DEDUP_REMOVED lines=39> */
[----:B------:R-:W-:-:S03]  /*20d0*/  CS2R R226, SRZ ;  /* 0x0000000000e27805 */ /* 0x000fc6000001ff00 */
[----:B------:R2:W-:Y:S04]  /*20e0*/  STL [R1+0x18], RZ ;  /* 0x000018ff01007387 */ /* 0x0005e80000100800 */
[----:B------:R2:W-:Y:S04]  /*20f0*/  STL [R1+0x14], RZ ;  /* 0x000014ff01007387 */ /* 0x0005e80000100800 */
[----:B------:R2:W-:Y:S04]  /*2100*/  STL [R1+0x10], RZ ;  /* 0x000010ff01007387 */ /* 0x0005e80000100800 */
[----:B------:R2:W-:Y:S04]  /*2110*/  STL [R1+0xc], RZ ;  /* 0x00000cff01007387 */ /* 0x0005e80000100800 */
[----:B------:R2:W-:Y:S04]  /*2120*/  STL [R1+0x8], RZ ;  /* 0x000008ff01007387 */ /* 0x0005e80000100800 */
[----:B------:R2:W-:Y:S04]  /*2130*/  STL [R1+0x4], RZ ;  /* 0x000004ff01007387 */ /* 0x0005e80000100800 */
[----:B------:R2:W-:Y:S01]  /*2140*/  STL [R1], RZ ;  /* 0x000000ff01007387 */ /* 0x0005e20000100800 */
[----:B------:R-:W-:Y:S01]  /*2150*/  QGMMA.64x128x32.F32.E5M2.E5M2 R88, gdesc[UR16], R88 ;  /* 0x01e00000105879f3 */ /* 0x000fe20008703858 */
[----:B------:R-:W-:Y:S01]  /*2160*/  UIADD3 UR16, UR7, 0x202, URZ ;  /* 0x0000020207107890 */ /* 0x000fe2000fffe03f */
[----:B------:R-:W-:-:S02]  /*2170*/  UMOV UR17, 0x80000020 ;  /* 0x8000002000117882 */ /* 0x000fc40000000000 */
[----:B------:R-:W-:Y:S02]  /*2180*/  ULDC UR7, c[0x0][0x50c] ;  /* 0x0001430000077ab9 */ /* 0x000fe40000000800 */
[----:B------:R-:W-:-:S04]  /*2190*/  UISETP.NE.AND UP0, UPT, UR7, 0x2, UPT ;  /* 0x000000020700788c */ /* 0x000fc8000bf05270 */
[----:B------:R-:W-:Y:S02]  /*21a0*/  USEL UR7, URZ, 0x1, UP0 ;  /* 0x000000013f077887 */ /* 0x000fe40008000000 */
[----:B------:R-:W-:Y:S04]  /*21b0*/  QGMMA.64x128x32.F32.E5M2.E5M2 R24, gdesc[UR16], R24, gsb0 ;  /* 0x01e00000101879f3 */ /* 0x000fe80008003818 */
[----:B------:R-:W-:-:S13]  /*21c0*/  ISETP.NE.AND P0, PT, RZ, UR7, PT ;  /* 0x00000007ff007c0c */ /* 0x000fda000bf05270 */
[----:B--2---:R-:W-:Y:S05]  /*21d0*/  @!P0 BRA `(.L_x_18) ;  /* 0x0000000800848947 */ /* 0x004fea0003800000 */
[----:B------:R-:W-:Y:S02]  /*21e0*/  WARPGROUP.DEPBAR.LE gsb0, 0x0 ;  /* 0x00008000000079c5 */ /* 0x000fe40000010000 */
[----:B------:R-:W-:-:S01]  /*21f0*/  FADD R227, RZ, R88 ;  /* 0x00000058ffe37221 */ /* 0x000fc20000000000 */
[----:B------:R-:W-:Y:S01]  /*2200*/  FADD R226, RZ, R89 ;  /* 0x00000059ffe27221 */ /* 0x000fe20000000000 */
[----:B------:R-:W-:-:S01]  /*2210*/  FADD R225, RZ, R90 ;  /* 0x0000005affe17221 */ /* 0x000fc20000000000 */
[----:B------:R-:W-:Y:S01]  /*2220*/  FADD R224, RZ, R91 ;  /* 0x0000005bffe07221 */ /* 0x000fe20000000000 */
[----:B------:R-:W-:-:S01]  /*2230*/  FADD R223, RZ, R92 ;  /* 0x0000005cffdf7221 */ /* 0x000fc20000000000 */
[----:B------:R0:W-:Y:S01]  /*2240*/  STL [R1+0x84], R227 ;  /* 0x000084e301007387 */ /* 0x0001e20000100800 */
[----:B------:R-:W-:-:S01]  /*2250*/  FADD R222, RZ, R93 ;  /* 0x0000005dffde7221 */ /* 0x000fc20000000000 */
[----:B------:R-:W-:Y:S01]  /*2260*/  FADD R221, RZ, R94 ;  /* 0x0000005effdd7221 */ /* 0x000fe20000000000 */
[----:B------:R-:W-:-:S01]  /*2270*/  FADD R220, RZ, R95 ;  /* 0x0000005fffdc7221 */ /* 0x000fc20000000000 */
[----:B------:R-:W-:Y:S01]  /*2280*/  FADD R219, RZ, R96 ;  /* 0x00000060ffdb7221 */ /* 0x000fe20000000000 */
[----:B------:R-:W-:-:S01]  /*2290*/  FADD R218, RZ, R97 ;  /* 0x00000061ffda7221 */ /* 0x000fc20000000000 */
[----:B------:R-:W-:Y:S01]  /*22a0*/  FADD R217, RZ, R98 ;  /* 0x00000062ffd97221 */ /* 0x000fe20000000000 */
[----:B------:R-:W-:-:S01]  /*22b0*/  FADD R216, RZ, R99 ;  /* 0x00000063ffd87221 */ /* 0x000fc20000000000 */
[----:B------:R-:W-:Y:S01]  /*22c0*/  FADD R215, RZ, R100 ;  /* 0x00000064ffd77221 */ /* 0x000fe20000000000 */
[----:B------:R-:W-:-:S01]  /*22d0*/  FADD R214, RZ, R101 ;  /* 0x00000065ffd67221 */ /* 0x000fc20000000000 */
[----:B0-----:R-:W-:Y:S01]  /*22e0*/  FADD R227, RZ, R59 ;  /* 0x0000003bffe37221 */ /* 0x001fe20000000000 */
[----:B------:R-:W-:-:S01]  /*22f0*/  FADD R213, RZ, R102 ;  /* 0x00000066ffd57221 */ /* 0x000fc20000000000 */
[----:B------:R-:W-:Y:S01]  /*2300*/  FADD R212, RZ, R103 ;  /* 0x00000067ffd47221 */ /* 0x000fe20000000000 */
[----:B------:R-:W-:-:S01]  /*2310*/  FADD R211, RZ, R104 ;  /* 0x00000068ffd37221 */ /* 0x000fc20000000000 */
[----:B------:R-:W-:Y:S01]  /*2320*/  FADD R210, RZ, R105 ;  /* 0x00000069ffd27221 */ /* 0x000fe20000000000 */
[----:B------:R0:W-:Y:S01]  /*2330*/  STL [R1], R227 ;  /* 0x000000e301007387 */ /* 0x0001e20000100800 */
        /* <DEDUP_REMOVED lines=93> */
[----:B0-----:R-:W-:-:S05]  /*2910*/  FADD R227, RZ, R66 ;  /* 0x00000042ffe37221 */ /* 0x001fca0000000000 */
[----:B------:R0:W-:Y:S02]  /*2920*/  STL [R1+0x1c], R227 ;  /* 0x00001ce301007387 */ /* 0x0001e40000100800 */
        /* <DEDUP_REMOVED lines=41> */
[----:B------:R0:W-:Y:S04]  /*2bc0*/  STL [R1+0x70], R227 ;  /* 0x000070e301007387 */ /* 0x0001e80000100800 */
[----:B0-----:R0:W5:Y:S01]  /*2bd0*/  LDL.LU R227, [R1+0x84] ;  /* 0x0000840001e37983 */ /* 0x0011620000300800 */
[----:B------:R-:W-:-:S05]  /*2be0*/  UMOV UR6, URZ ;  /* 0x0000003f00067c82 */ /* 0x000fca0008000000 */
.L_x_18:
[----:B------:R-:W-:-:S04]  /*2bf0*/  UIADD3 UR12, UR5, 0x1, URZ ;  /* 0x00000001050c7890 */ /* 0x000fc8000fffe03f */
[----:B------:R-:W-:-:S04]  /*2c00*/  UISETP.NE.AND UP0, UPT, UR12, 0x2, UPT ;  /* 0x000000020c00788c */ /* 0x000fc8000bf05270 */
[----:B------:R-:W-:Y:S02]  /*2c10*/  USEL UR8, URZ, 0x1, UP0 ;  /* 0x000000013f087887 */ /* 0x000fe40008000000 */
[----:B------:R-:W-:Y:S02]  /*2c20*/  USEL UR12, UR12, URZ, UP0 ;  /* 0x0000003f0c0c7287 */ /* 0x000fe40008000000 */
[----:B------:R-:W-:-:S06]  /*2c30*/  ULOP3.LUT UR8, UR4, UR8, URZ, 0x3c, !UPT ;  /* 0x0000000804087292 */ /* 0x000fcc000f8e3c3f */
[----:B------:R-:W-:Y:S01]  /*2c40*/  IMAD.U32 R228, RZ, RZ, UR8 ;  /* 0x00000008ffe47e24 */ /* 0x000fe2000f8e00ff */
[----:B------:R-:W-:-:S06]  /*2c50*/  UMOV UR8, 0x1 ;  /* 0x0000000100087882 */ /* 0x000fcc0000000000 */
.L_x_13:
[----:B------:R-:W-:-:S04]  /*2c60*/  UISETP.LT.AND UP0, UPT, UR9, 0x1, UPT ;  /* 0x000000010900788c */ /* 0x000fc8000bf01270 */
[----:B------:R-:W-:-:S04]  /*2c70*/  USEL UR16, UR9, 0x1, UP0 ;  /* 0x0000000109107887 */ /* 0x000fc80008000000 */
[----:B------:R-:W-:-:S04]  /*2c80*/  UIADD3 UR16, UR9, -UR16, URZ ;  /* 0x8000001009107290 */ /* 0x000fc8000fffe03f */
[----:B------:R-:W-:-:S06]  /*2c90*/  UISETP.GE.AND UP0, UPT, UR16, 0x1, UPT ;  /* 0x000000011000788c */ /* 0x000fcc000bf06270 */
[----:B------:R-:W-:-:S13]  /*2ca0*/  PLOP3.LUT P0, PT, PT, PT, UP0, 0x80, 0x0 ;  /* 0x000000000000781c */ /* 0x000fda0003f0f008 */
[----:B------:R-:W-:Y:S05]  /*2cb0*/  @!P0 BRA `(.L_x_19) ;  /* 0x0000001000a08947 */ /* 0x000fea0003800000 */
[----:B------:R-:W-:Y:S01]  /*2cc0*/  UMOV UR24, UR16 ;  /* 0x0000001000187c82 */ /* 0x000fe20008000000 */
[----:B------:R-:W-:Y:S01]  /*2cd0*/  UMOV UR25, UR5 ;  /* 0x0000000500197c82 */ /* 0x000fe20008000000 */
[----:B------:R-:W-:-:S05]  /*2ce0*/  ULDC UR26, c[0x0][0x50c] ;  /* 0x00014300001a7ab9 */ /* 0x000fca0000000800 */
.L_x_27:
[----:B------:R-:W-:-:S06]  /*2cf0*/  UISETP.NE.AND UP0, UPT, UR23, 0x3, UPT ;  /* 0x000000031700788c */ /* 0x000fcc000bf05270 */
[----:B------:R-:W-:-:S13]  /*2d00*/  PLOP3.LUT P1, PT, PT, PT, UP0, 0x80, 0x0 ;  /* 0x000000000000781c */ /* 0x000fda0003f2f008 */
[----:B-1---5:R-:W-:Y:S05]  /*2d10*/  @!P1 BRA `(.L_x_20) ;  /* 0x0000000000049947 */ /* 0x022fea0003800000 */
[----:B------:R-:W-:Y:S01]  /*2d20*/  BPT.TRAP 0x1 ;  /* 0x000000040000795c */ /* 0x000fe20000300000 */
.L_x_20:
[----:B------:R-:W1:Y:S01]  /*2d30*/  S2UR UR16, SR_CgaCtaId ;  /* 0x00000000001079c3 */ /* 0x000e620000008800 */
[----:B------:R-:W-:Y:S01]  /*2d40*/  UMOV UR10, 0x400 ;  /* 0x00000400000a7882 */ /* 0x000fe20000000000 */
[----:B------:R-:W-:Y:S01]  /*2d50*/  SHF.L.U32 R229, R228, 0x1f, RZ ;  /* 0x0000001fe4e57819 */ /* 0x000fe200000006ff */
[----:B-1----:R-:W-:-:S04]  /*2d60*/  ULEA UR10, UR16, UR10, 0x18 ;  /* 0x0000000a100a7291 */ /* 0x002fc8000f8ec03f */
[----:B------:R-:W-:-:S09]  /*2d70*/  ULEA UR16, UR12, UR10, 0x3 ;  /* 0x0000000a0c107291 */ /* 0x000fd2000f8e183f */
[----:B------:R1:W2:Y:S01]  /*2d80*/  SYNCS.PHASECHK.TRANS64.TRYWAIT P0, [UR16], R229 ;  /* 0x000000e5ff0075a7 */ /* 0x0002a20008000150 */
[----:B------:R-:W-:Y:S05]  /*2d90*/  @!P1 BRA `(.L_x_21) ;  /* 0x0000000000049947 */ /* 0x000fea0003800000 */
[----:B------:R-:W-:Y:S01]  /*2da0*/  BPT.TRAP 0x1 ;  /* 0x000000040000795c */ /* 0x000fe20000300000 */
.L_x_21:
[----:B--2---:R-:W-:Y:S05]  /*2db0*/  @P0 BRA `(.L_x_22) ;  /* 0x0000000000080947 */ /* 0x004fea0003800000 */
[----:B------:R-:W2:Y:S02]  /*2dc0*/  SYNCS.PHASECHK.TRANS64.TRYWAIT P0, [UR16], R229 ;  /* 0x000000e5ff0075a7 */ /* 0x000ea40008000150 */
[----:B--2---:R-:W-:Y:S05]  /*2dd0*/  @!P0 BRA `(.L_x_23) ;  /* 0x000000d000b08947 */ /* 0x004fea0003800000 */
.L_x_22:
[----:B------:R-:W-:Y:S01]  /*2de0*/  UIADD3 UR16, UR10, 0x8100, URZ ;  /* 0x000081000a107890 */ /* 0x000fe2000fffe03f */
[----:B------:R-:W-:Y:S01]  /*2df0*/  WARPGROUP.ARRIVE ;  /* 0x00000000000079c5 */ /* 0x000fe20000000000 */
[----:B------:R-:W-:Y:S02]  /*2e00*/  UISETP.NE.AND UP0, UPT, UR7, URZ, UPT ;  /* 0x0000003f0700728c */ /* 0x000fe4000bf05270 */
[----:B------:R-:W-:Y:S02]  /*2e10*/  USHF.R.U32.HI UR16, URZ, 0x4, UR16 ;  /* 0x000000043f107899 */ /* 0x000fe40008011610 */
[----:B------:R-:W-:Y:S02]  /*2e20*/  USEL UR8, UR8, URZ, !UP0 ;  /* 0x0000003f08087287 */ /* 0x000fe4000c000000 */
[----:B------:R-:W-:Y:S02]  /*2e30*/  ULOP3.LUT UR16, UR16, 0x3fff, URZ, 0xc0, !UPT ;  /* 0x00003fff10107892 */ /* 0x000fe4000f8ec03f */
[----:B------:R-:W-:-:S02]  /*2e40*/  UISETP.NE.U32.AND UP0, UPT, UR8, URZ, UPT ;  /* 0x0000003f0800728c */ /* 0x000fc4000bf05070 */
[----:B------:R-:W-:Y:S02]  /*2e50*/  ULOP3.LUT UR7, UR11, 0x10000, URZ, 0xfc, !UPT ;  /* 0x000100000b077892 */ /* 0x000fe4000f8efc3f */
[----:B------:R-:W-:Y:S02]  /*2e60*/  ULOP3.LUT UR8, UR16, 0x10000, URZ, 0xfc, !UPT ;  /* 0x0001000010087892 */ /* 0x000fe4000f8efc3f */
[----:B------:R-:W-:Y:S02]  /*2e70*/  ULEA UR7, UR12, UR7, 0xa ;  /* 0x000000070c077291 */ /* 0x000fe4000f8e503f */
[----:B------:R-:W-:Y:S01]  /*2e80*/  ULEA UR8, UR12, UR8, 0x9 ;  /* 0x000000080c087291 */ /* 0x000fe2000f8e483f */
[----:B------:R-:W-:Y:S01]  /*2e90*/  UMOV UR17, 0x80000020 ;  /* 0x8000002000117882 */ /* 0x000fe20000000000 */
[----:B------:R-:W-:Y:S01]  /*2ea0*/  UMOV UR19, 0x80000020 ;  /* 0x8000002000137882 */ /* 0x000fe20000000000 */
[----:B------:R-:W-:Y:S02]  /*2eb0*/  UIADD3 UR6, UR6, 0x2, URZ ;  /* 0x0000000206067890 */ /* 0x000fe4000fffe03f */
[----:B------:R-:W-:-:S02]  /*2ec0*/  UMOV UR16, UR7 ;  /* 0x0000000700107c82 */ /* 0x000fc40008000000 */
[----:B------:R-:W-:Y:S02]  /*2ed0*/  UMOV UR18, UR8 ;  /* 0x0000000800127c82 */ /* 0x000fe40008000000 */
[----:B------:R-:W-:Y:S01]  /*2ee0*/  QGMMA.64x128x32.F32.E5M2.E5M2 R88, gdesc[UR16], R88, UP0 ;  /* 0x01e00000105879f3 */ /* 0x000fe2000bf03858 */
[----:B------:R-:W-:Y:S01]  /*2ef0*/  UIADD3 UR16, UR7, 0x200, URZ ;  /* 0x0000020007107890 */ /* 0x000fe2000fffe03f */
[----:B------:R-:W-:-:S10]  /*2f00*/  UMOV UR17, 0x80000020 ;  /* 0x8000002000117882 */ /* 0x000fd40000000000 */
[----:B------:R-:W-:Y:S01]  /*2f10*/  QGMMA.64x128x32.F32.E5M2.E5M2 R24, gdesc[UR16], R24, UP0 ;  /* 0x01e00000101879f3 */ /* 0x000fe2000bf03818 */
[----:B------:R-:W-:Y:S02]  /*2f20*/  UIADD3 UR16, UR7, 0x2, URZ ;  /* 0x0000000207107890 */ /* 0x000fe4000fffe03f */
[----:B------:R-:W-:Y:S01]  /*2f30*/  UIADD3 UR18, UR8, 0x2, URZ ;  /* 0x0000000208127890 */ /* 0x000fe2000fffe03f */
[----:B------:R-:W-:Y:S01]  /*2f40*/  UMOV UR17, 0x80000020 ;  /* 0x8000002000117882 */ /* 0x000fe20000000000 */
[----:B------:R-:W-:Y:S01]  /*2f50*/  UMOV UR19, 0x80000020 ;  /* 0x8000002000137882 */ /* 0x000fe20000000000 */
[----:B------:R-:W-:-:S06]  /*2f60*/  UISETP.NE.AND UP0, UPT, UR6, UR26, UPT ;  /* 0x0000001a0600728c */ /* 0x000fcc000bf05270 */
[----:B------:R-:W-:Y:S01]  /*2f70*/  QGMMA.64x128x32.F32.E5M2.E5M2 R88, gdesc[UR16], R88 ;  /* 0x01e00000105879f3 */ /* 0x000fe20008703858 */
[----:B------:R-:W-:Y:S01]  /*2f80*/  UIADD3 UR16, UR7, 0x202, URZ ;  /* 0x0000020207107890 */ /* 0x000fe2000fffe03f */
[----:B------:R-:W-:Y:S01]  /*2f90*/  UMOV UR17, 0x80000020 ;  /* 0x8000002000117882 */ /* 0x000fe20000000000 */
[----:B------:R-:W-:-:S06]  /*2fa0*/  USEL UR7, URZ, 0x1, UP0 ;  /* 0x000000013f077887 */ /* 0x000fcc0008000000 */
[----:B------:R-:W-:-:S03]  /*2fb0*/  ISETP.NE.AND P0, PT, RZ, UR7, PT ;  /* 0x00000007ff007c0c */ /* 0x000fc6000bf05270 */
[----:B------:R-:W-:Y:S03]  /*2fc0*/  QGMMA.64x128x32.F32.E5M2.E5M2 R24, gdesc[UR16], R24, gsb0 ;  /* 0x01e00000101879f3 */ /* 0x000fe60008003818 */
[----:B------:R-:W-:-:S07]  /*2fd0*/  WARPGROUP.DEPBAR.LE gsb0, 0x1 ;  /* 0x00008000000079c5 */ /* 0x000fce0000010100 */
[----:B------:R-:W-:Y:S05]  /*2fe0*/  @!P0 BRA `(.L_x_24) ;  /* 0x0000000c00788947 */ /* 0x000fea0003800000 */
[----:B------:R-:W-:Y:S02]  /*2ff0*/  WARPGROUP.DEPBAR.LE gsb0, 0x0 ;  /* 0x00008000000079c5 */ /* 0x000fe40000010000 */
[----:B-----5:R-:W-:-:S01]  /*3000*/  FADD R227, R88, R227 ;  /* 0x000000e358e37221 */ /* 0x020fc20000000000 */
[----:B------:R-:W-:Y:S01]  /*3010*/  FADD R226, R89, R226 ;  /* 0x000000e259e27221 */ /* 0x000fe20000000000 */
[----:B------:R-:W-:-:S01]  /*3020*/  FADD R225, R90, R225 ;  /* 0x000000e15ae17221 */ /* 0x000fc20000000000 */
[----:B------:R-:W-:Y:S02]  /*3030*/  FADD R224, R91, R224 ;  /* 0x000000e05be07221 */ /* 0x000fe40000000000 */
[----:B------:R2:W-:Y:S01]  /*3040*/  STL [R1+0x84], R227 ;  /* 0x000084e301007387 */ /* 0x0005e20000100800 */
[----:B------:R-:W-:-:S01]  /*3050*/  FADD R223, R92, R223 ;  /* 0x000000df5cdf7221 */ /* 0x000fc20000000000 */
[----:B------:R-:W-:Y:S01]  /*3060*/  FADD R222, R93, R222 ;  /* 0x000000de5dde7221 */ /* 0x000fe20000000000 */
[----:B------:R-:W-:-:S01]  /*3070*/  FADD R221, R94, R221 ;  /* 0x000000dd5edd7221 */ /* 0x000fc20000000000 */
[----:B--2---:R-:W2:Y:S04]  /*3080*/  LDL.LU R227, [R1+0x2c] ;  /* 0x00002c0001e37983 */ /* 0x004ea80000300800 */
[----:B------:R3:W-:Y:S01]  /*3090*/  STL [R1+0x88], R226 ;  /* 0x000088e201007387 */ /* 0x0007e20000100800 */
[----:B------:R-:W-:-:S01]  /*30a0*/  FADD R220, R95, R220 ;  /* 0x000000dc5fdc7221 */ /* 0x000fc20000000000 */
[----:B------:R-:W-:-:S02]  /*30b0*/  FADD R219, R96, R219 ;  /* 0x000000db60db7221 */ /* 0x000fc40000000000 */
[----:B---3--:R-:W3:Y:S04]  /*30c0*/  LDL.LU R226, [R1+0x28] ;  /* 0x0000280001e27983 */ /* 0x008ee80000300800 */
[----:B------:R4:W-:Y:S01]  /*30d0*/  STL [R1+0x8c], R225 ;  /* 0x00008ce101007387 */ /* 0x0009e20000100800 */
[----:B------:R-:W-:-:S03]  /*30e0*/  FADD R218, R97, R218 ;  /* 0x000000da61da7221 */ /* 0x000fc60000000000 */
[----:B----4-:R-:W4:Y:S04]  /*30f0*/  LDL.LU R225, [R1+0x24] ;  /* 0x0000240001e17983 */ /* 0x010f280000300800 */
[----:B------:R0:W-:Y:S01]  /*3100*/  STL [R1+0x90], R224 ;  /* 0x000090e001007387 */ /* 0x0001e20000100800 */
[----:B------:R-:W-:-:S03]  /*3110*/  FADD R217, R98, R217 ;  /* 0x000000d962d97221 */ /* 0x000fc60000000000 */
[----:B0-----:R-:W4:Y:S04]  /*3120*/  LDL.LU R224, [R1+0x20] ;  /* 0x0000200001e07983 */ /* 0x001f280000300800 */
[----:B------:R0:W-:Y:S01]  /*3130*/  STL [R1+0x94], R223 ;  /* 0x000094df01007387 */ /* 0x0001e20000100800 */
[----:B------:R-:W-:-:S03]  /*3140*/  FADD R216, R99, R216 ;  /* 0x000000d863d87221 */ /* 0x000fc60000000000 */
[----:B0-----:R-:W4:Y:S04]  /*3150*/  LDL.LU R223, [R1+0x1c] ;  /* 0x00001c0001df7983 */ /* 0x001f280000300800 */
[----:B------:R0:W-:Y:S04]  /*3160*/  STL [R1+0x98], R222 ;  /* 0x000098de01007387 */ /* 0x0001e80000100800 */
        /* <DEDUP_REMOVED lines=12> */
[----:B0-----:R-:W4:Y:S01]  /*3230*/  LDL.LU R216, [R1] ;  /* 0x0000000001d87983 */ /* 0x001f220000300800 */
[----:B------:R-:W-:-:S01]  /*3240*/  FADD R215, R100, R215 ;  /* 0x000000d764d77221 */ /* 0x000fc20000000000 */
[----:B------:R-:W-:Y:S01]  /*3250*/  FADD R214, R101, R214 ;  /* 0x000000d665d67221 */ /* 0x000fe20000000000 */
[----:B------:R-:W-:-:S01]  /*3260*/  FADD R213, R102, R213 ;  /* 0x000000d566d57221 */ /* 0x000fc20000000000 */
[----:B------:R-:W-:Y:S01]  /*3270*/  FADD R212, R103, R212 ;  /* 0x000000d467d47221 */ /* 0x000fe20000000000 */
[----:B------:R-:W-:-:S01]  /*3280*/  FADD R211, R104, R211 ;  /* 0x000000d368d37221 */ /* 0x000fc20000000000 */
[----:B------:R-:W-:Y:S01]  /*3290*/  STL [R1+0xb4], R215 ;  /* 0x0000b4d701007387 */ /* 0x000fe20000100800 */
        /* <DEDUP_REMOVED lines=15> */
[----:B------:R0:W-:Y:S01]  /*3390*/  STL [R1+0xc4], R211 ;  /* 0x0000c4d301007387 */ /* 0x0001e20000100800 */
[----:B------:R-:W-:-:S01]  /*33a0*/  FADD R198, R117, R198 ;  /* 0x000000c675c67221 */ /* 0x000fc20000000000 */
[----:B------:R-:W-:Y:S01]  /*33b0*/  FADD R197, R118, R197 ;  /* 0x000000c576c57221 */ /* 0x000fe20000000000 */
        /* <DEDUP_REMOVED lines=68> */
[----:B--2---:R-:W-:-:S01]  /*3800*/  FADD R227, R70, R227 ;  /* 0x000000e346e37221 */ /* 0x004fc20000000000 */
[----:B---3--:R-:W-:Y:S01]  /*3810*/  FADD R226, R69, R226 ;  /* 0x000000e245e27221 */ /* 0x008fe20000000000 */
[----:B----4-:R-:W-:-:S01]  /*3820*/  FADD R225, R68, R225 ;  /* 0x000000e144e17221 */ /* 0x010fc20000000000 */
        /* <DEDUP_REMOVED lines=8> */
[----:B------:R-:W-:-:S05]  /*38b0*/  FADD R216, R59, R216 ;  /* 0x000000d83bd87221 */ /* 0x000fca0000000000 */
[----:B------:R2:W-:Y:S04]  /*38c0*/  STL [R1], R216 ;  /* 0x000000d801007387 */ /* 0x0005e80000100800 */
[----:B------:R3:W-:Y:S04]  /*38d0*/  STL [R1+0x4], R217 ;  /* 0x000004d901007387 */ /* 0x0007e80000100800 */
[----:B------:R4:W-:Y:S04]  /*38e0*/  STL [R1+0x8], R218 ;  /* 0x000008da01007387 */ /* 0x0009e80000100800 */
[----:B------:R1:W-:Y:S04]  /*38f0*/  STL [R1+0xc], R219 ;  /* 0x00000cdb01007387 */ /* 0x0003e80000100800 */
[----:B------:R1:W-:Y:S04]  /*3900*/  STL [R1+0x10], R220 ;  /* 0x000010dc01007387 */ /* 0x0003e80000100800 */
[----:B------:R1:W-:Y:S04]  /*3910*/  STL [R1+0x14], R221 ;  /* 0x000014dd01007387 */ /* 0x0003e80000100800 */
[----:B------:R1:W-:Y:S04]  /*3920*/  STL [R1+0x18], R222 ;  /* 0x000018de01007387 */ /* 0x0003e80000100800 */
[----:B------:R1:W-:Y:S04]  /*3930*/  STL [R1+0x1c], R223 ;  /* 0x00001cdf01007387 */ /* 0x0003e80000100800 */
[----:B------:R1:W-:Y:S04]  /*3940*/  STL [R1+0x20], R224 ;  /* 0x000020e001007387 */ /* 0x0003e80000100800 */
[----:B0-----:R-:W4:Y:S04]  /*3950*/  LDL.LU R211, [R1+0x30] ;  /* 0x0000300001d37983 */ /* 0x001f280000300800 */
[----:B------:R0:W-:Y:S04]  /*3960*/  STL [R1+0x24], R225 ;  /* 0x000024e101007387 */ /* 0x0001e80000100800 */
[----:B------:R-:W4:Y:S04]  /*3970*/  LDL.LU R212, [R1+0x34] ;  /* 0x0000340001d47983 */ /* 0x000f280000300800 */
[----:B------:R0:W-:Y:S04]  /*3980*/  STL [R1+0x28], R226 ;  /* 0x000028e201007387 */ /* 0x0001e80000100800 */
[----:B------:R-:W4:Y:S04]  /*3990*/  LDL.LU R213, [R1+0x38] ;  /* 0x0000380001d57983 */ /* 0x000f280000300800 */
[----:B------:R0:W-:Y:S04]  /*39a0*/  STL [R1+0x2c], R227 ;  /* 0x00002ce301007387 */ /* 0x0001e80000100800 */
[----:B------:R-:W4:Y:S04]  /*39b0*/  LDL.LU R214, [R1+0x3c] ;  /* 0x00003c0001d67983 */ /* 0x000f280000300800 */
[----:B------:R-:W4:Y:S04]  /*39c0*/  LDL.LU R215, [R1+0x40] ;  /* 0x0000400001d77983 */ /* 0x000f280000300800 */
[----:B--2---:R-:W2:Y:S04]  /*39d0*/  LDL.LU R216, [R1+0x44] ;  /* 0x0000440001d87983 */ /* 0x004ea80000300800 */
[----:B---3--:R-:W3:Y:S04]  /*39e0*/  LDL.LU R217, [R1+0x48] ;  /* 0x0000480001d97983 */ /* 0x008ee80000300800 */
[----:B----4-:R-:W4:Y:S04]  /*39f0*/  LDL.LU R218, [R1+0x4c] ;  /* 0x00004c0001da7983 */ /* 0x010f280000300800 */
[----:B-1----:R-:W4:Y:S04]  /*3a00*/  LDL.LU R219, [R1+0x50] ;  /* 0x0000500001db7983 */ /* 0x002f280000300800 */
[----:B------:R-:W4:Y:S04]  /*3a10*/  LDL.LU R220, [R1+0x54] ;  /* 0x0000540001dc7983 */ /* 0x000f280000300800 */
[----:B------:R-:W4:Y:S04]  /*3a20*/  LDL.LU R221, [R1+0x58] ;  /* 0x0000580001dd7983 */ /* 0x000f280000300800 */
[----:B------:R-:W4:Y:S04]  /*3a30*/  LDL.LU R222, [R1+0x5c] ;  /* 0x00005c0001de7983 */ /* 0x000f280000300800 */
[----:B------:R-:W4:Y:S04]  /*3a40*/  LDL.LU R223, [R1+0x60] ;  /* 0x0000600001df7983 */ /* 0x000f280000300800 */
[----:B------:R-:W4:Y:S04]  /*3a50*/  LDL.LU R224, [R1+0x64] ;  /* 0x0000640001e07983 */ /* 0x000f280000300800 */
[----:B0-----:R-:W4:Y:S04]  /*3a60*/  LDL.LU R225, [R1+0x68] ;  /* 0x0000680001e17983 */ /* 0x001f280000300800 */
[----:B------:R-:W4:Y:S04]  /*3a70*/  LDL.LU R226, [R1+0x6c] ;  /* 0x00006c0001e27983 */ /* 0x000f280000300800 */
[----:B------:R-:W4:Y:S01]  /*3a80*/  LDL.LU R227, [R1+0x70] ;  /* 0x0000700001e37983 */ /* 0x000f220000300800 */
[----:B------:R-:W-:-:S05]  /*3a90*/  FADD R211, R71, R211 ;  /* 0x000000d347d37221 */ /* 0x000fca0000000000 */
[----:B------:R0:W-:Y:S01]  /*3aa0*/  STL [R1+0x30], R211 ;  /* 0x000030d301007387 */ /* 0x0001e20000100800 */
[----:B------:R-:W-:-:S03]  /*3ab0*/  FADD R212, R72, R212 ;  /* 0x000000d448d47221 */ /* 0x000fc60000000000 */
[----:B0-----:R0:W5:Y:S01]  /*3ac0*/  LDL.LU R211, [R1+0xc4] ;  /* 0x0000c40001d37983 */ /* 0x0011620000300800 */
[----:B------:R-:W-:-:S03]  /*3ad0*/  FADD R213, R73, R213 ;  /* 0x000000d549d57221 */ /* 0x000fc60000000000 */
[----:B------:R1:W-:Y:S01]  /*3ae0*/  STL [R1+0x34], R212 ;  /* 0x000034d401007387 */ /* 0x0003e20000100800 */
[----:B------:R-:W-:-:S01]  /*3af0*/  FADD R214, R74, R214 ;  /* 0x000000d64ad67221 */ /* 0x000fc20000000000 */
[----:B------:R-:W-:Y:S02]  /*3b00*/  FADD R215, R75, R215 ;  /* 0x000000d74bd77221 */ /* 0x000fe40000000000 */
[----:B-1----:R0:W5:Y:S01]  /*3b10*/  LDL.LU R212, [R1+0xc0] ;  /* 0x0000c00001d47983 */ /* 0x0021620000300800 */
[----:B--2---:R-:W-:-:S03]  /*3b20*/  FADD R216, R76, R216 ;  /* 0x000000d84cd87221 */ /* 0x004fc60000000000 */
[----:B------:R1:W-:Y:S01]  /*3b30*/  STL [R1+0x38], R213 ;  /* 0x000038d501007387 */ /* 0x0003e20000100800 */
[----:B---3--:R-:W-:-:S03]  /*3b40*/  FADD R217, R77, R217 ;  /* 0x000000d94dd97221 */ /* 0x008fc60000000000 */
[----:B-1----:R0:W5:Y:S01]  /*3b50*/  LDL.LU R213, [R1+0xbc] ;  /* 0x0000bc0001d57983 */ /* 0x0021620000300800 */
[----:B----4-:R-:W-:-:S03]  /*3b60*/  FADD R218, R78, R218 ;  /* 0x000000da4eda7221 */ /* 0x010fc60000000000 */
[----:B------:R1:W-:Y:S01]  /*3b70*/  STL [R1+0x3c], R214 ;  /* 0x00003cd601007387 */ /* 0x0003e20000100800 */
[----:B------:R-:W-:-:S01]  /*3b80*/  FADD R219, R79, R219 ;  /* 0x000000db4fdb7221 */ /* 0x000fc20000000000 */
[----:B------:R-:W-:Y:S02]  /*3b90*/  FADD R220, R80, R220 ;  /* 0x000000dc50dc7221 */ /* 0x000fe40000000000 */
[----:B-1----:R0:W5:Y:S04]  /*3ba0*/  LDL.LU R214, [R1+0xb8] ;  /* 0x0000b80001d67983 */ /* 0x0021680000300800 */
[----:B------:R1:W-:Y:S01]  /*3bb0*/  STL [R1+0x40], R215 ;  /* 0x000040d701007387 */ /* 0x0003e20000100800 */
[----:B------:R-:W-:-:S01]  /*3bc0*/  FADD R221, R81, R221 ;  /* 0x000000dd51dd7221 */ /* 0x000fc20000000000 */
[----:B------:R-:W-:-:S02]  /*3bd0*/  FADD R222, R82, R222 ;  /* 0x000000de52de7221 */ /* 0x000fc40000000000 */
[----:B-1----:R0:W5:Y:S04]  /*3be0*/  LDL.LU R215, [R1+0xb4] ;  /* 0x0000b40001d77983 */ /* 0x0021680000300800 */
[----:B------:R1:W-:Y:S01]  /*3bf0*/  STL [R1+0x44], R216 ;  /* 0x000044d801007387 */ /* 0x0003e20000100800 */
[----:B------:R-:W-:-:S03]  /*3c00*/  FADD R223, R83, R223 ;  /* 0x000000df53df7221 */ /* 0x000fc60000000000 */
        /* <DEDUP_REMOVED lines=13> */
[----:B------:R1:W-:Y:S04]  /*3ce0*/  STL [R1+0x58], R221 ;  /* 0x000058dd01007387 */ /* 0x0003e80000100800 */
        /* <DEDUP_REMOVED lines=12> */
[----:B-1----:R0:W5:Y:S01]  /*3db0*/  LDL.LU R227, [R1+0x84] ;  /* 0x0000840001e37983 */ /* 0x0021620000300800 */
[----:B------:R-:W-:-:S05]  /*3dc0*/  UMOV UR6, URZ ;  /* 0x0000003f00067c82 */ /* 0x000fca0008000000 */
.L_x_24:
[----:B------:R-:W-:Y:S05]  /*3dd0*/  @!P1 BRA `(.L_x_25) ;  /* 0x0000000000049947 */ /* 0x000fea0003800000 */
[----:B------:R-:W-:Y:S01]  /*3de0*/  BPT.TRAP 0x1 ;  /* 0x000000040000795c */ /* 0x000fe20000300000 */
.L_x_25:
[----:B------:R-:W-:Y:S02]  /*3df0*/  UISETP.GT.U32.AND UP0, UPT, UR13, 0x1, UPT ;  /* 0x000000010d00788c */ /* 0x000fe4000bf04070 */
[----:B------:R-:W-:-:S04]  /*3e00*/  ULEA UR8, UR25, UR10, 0x3 ;  /* 0x0000000a19087291 */ /* 0x000fc8000f8e183f */
[----:B------:R-:W-:Y:S01]  /*3e10*/  UIADD3 UR8, UR8, 0x10, URZ ;  /* 0x0000001008087890 */ /* 0x000fe2000fffe03f */
[----:B------:R-:W-:-:S03]  /*3e20*/  PLOP3.LUT P0, PT, PT, PT, UP0, 0x80, 0x0 ;  /* 0x000000000000781c */ /* 0x000fc60003f0f008 */
[----:B------:R-:W-:-:S09]  /*3e30*/  UPRMT UR8, URZ, 0x654, UR8 ;  /* 0x000006543f087896 */ /* 0x000fd20008000008 */
[----:B------:R-:W-:Y:S01]  /*3e40*/  SYNCS.ARRIVE.TRANS64.RED.A1T0 RZ, [UR8], RZ ;  /* 0x000000ffffff79a7 */ /* 0x000fe20008100408 */
[----:B------:R-:W-:Y:S05]  /*3e50*/  @P0 BRA `(.L_x_26) ;  /* 0x0000000000040947 */ /* 0x000fea0003800000 */
[----:B------:R-:W-:Y:S01]  /*3e60*/  BPT.TRAP 0x1 ;  /* 0x000000040000795c */ /* 0x000fe20000300000 */
.L_x_26:
[----:B------:R-:W-:Y:S02]  /*3e70*/  UISETP.GT.AND UP2, UPT, UR24, 0x1, UPT ;  /* 0x000000011800788c */ /* 0x000fe4000bf44270 */
[----:B------:R-:W-:Y:S02]  /*3e80*/  UIADD3 UR12, UR12, 0x1, URZ ;  /* 0x000000010c0c7890 */ /* 0x000fe4000fffe03f */
[----:B------:R-:W-:Y:S02]  /*3e90*/  UIADD3 UR25, UR25, 0x1, URZ ;  /* 0x0000000119197890 */ /* 0x000fe4000fffe03f */
[----:B------:R-:W-:Y:S01]  /*3ea0*/  PLOP3.LUT P0, PT, PT, PT, UP2, 0x80, 0x0 ;  /* 0x000000000000781c */ /* 0x000fe20003f0f028 */
[----:B------:R-:W-:Y:S02]  /*3eb0*/  UISETP.NE.AND UP0, UPT, UR12, 0x2, UPT ;  /* 0x000000020c00788c */ /* 0x000fe4000bf05270 */
[----:B------:R-:W-:Y:S02]  /*3ec0*/  UISETP.NE.AND UP1, UPT, UR25, 0x2, UPT ;  /* 0x000000021900788c */ /* 0x000fe4000bf25270 */
[----:B------:R-:W-:-:S02]  /*3ed0*/  USEL UR8, URZ, 0x1, UP0 ;  /* 0x000000013f087887 */ /* 0x000fc40008000000 */
[----:B------:R-:W-:Y:S02]  /*3ee0*/  UIADD3 UR24, UR24, -0x1, URZ ;  /* 0xffffffff18187890 */ /* 0x000fe4000fffe03f */
[----:B------:R-:W-:Y:S02]  /*3ef0*/  USEL UR12, UR12, URZ, UP0 ;  /* 0x0000003f0c0c7287 */ /* 0x000fe40008000000 */
[----:B------:R-:W-:Y:S01]  /*3f00*/  LOP3.LUT R228, R228, UR8, RZ, 0x3c, !PT ;  /* 0x00000008e4e47c12 */ /* 0x000fe2000f8e3cff */
[----:B------:R-:W-:Y:S01]  /*3f10*/  USEL UR25, UR25, URZ, UP1 ;  /* 0x0000003f19197287 */ /* 0x000fe20008800000 */
[----:B------:R-:W-:Y:S01]  /*3f20*/  UMOV UR8, 0x1 ;  /* 0x0000000100087882 */ /* 0x000fe20000000000 */
[----:B------:R-:W-:Y:S10]  /*3f30*/  @P0 BRA `(.L_x_27) ;  /* 0xffffffec006c0947 */ /* 0x000ff4000383ffff */
.L_x_19:
[----:B------:R-:W-:-:S04]  /*3f40*/  UISETP.NE.AND UP0, UPT, UR6, URZ, UPT ;  /* 0x0000003f0600728c */ /* 0x000fc8000bf05270 */
[----:B------:R-:W-:-:S06]  /*3f50*/  USEL UR6, URZ, 0x1, !UP0 ;  /* 0x000000013f067887 */ /* 0x000fcc000c000000 */
[----:B------:R-:W-:-:S13]  /*3f60*/  ISETP.NE.AND P0, PT, RZ, UR6, PT ;  /* 0x00000006ff007c0c */ /* 0x000fda000bf05270 */
[----:B------:R-:W-:Y:S05]  /*3f70*/  @!P0 BRA `(.L_x_28) ;  /* 0x0000000c00d48947 */ /* 0x000fea0003800000 */
[----:B------:R-:W-:Y:S02]  /*3f80*/  WARPGROUP.DEPBAR.LE gsb0, 0x0 ;  /* 0x00008000000079c5 */ /* 0x000fe40000010000 */
[----:B-----5:R-:W-:-:S05]  /*3f90*/  FADD R227, R88, R227 ;  /* 0x000000e358e37221 */ /* 0x020fca0000000000 */
[----:B------:R2:W-:Y:S04]  /*3fa0*/  STL [R1+0x84], R227 ;  /* 0x000084e301007387 */ /* 0x0005e80000100800 */
[----:B--2---:R-:W2:Y:S04]  /*3fb0*/  LDL.LU R227, [R1+0x70] ;  /* 0x0000700001e37983 */ /* 0x004ea80000300800 */
[----:B--2---:R2:W-:Y:S04]  /*3fc0*/  STL [R1+0x88], R227 ;  /* 0x000088e301007387 */ /* 0x0045e80000100800 */
        /* <DEDUP_REMOVED lines=54> */
[----:B--2---:R-:W2:Y:S01]  /*4330*/  LDL.LU R227, [R1] ;  /* 0x0000000001e37983 */ /* 0x004ea20000300800 */
[----:B------:R-:W-:Y:S01]  /*4340*/  FADD R226, R89, R226 ;  /* 0x000000e259e27221 */ /* 0x000fe20000000000 */
        /* <DEDUP_REMOVED lines=97> */
[----:B--2---:R-:W-:-:S05]  /*4960*/  FADD R227, R59, R227 ;  /* 0x000000e33be37221 */ /* 0x004fca0000000000 */
[----:B------:R2:W-:Y:S04]  /*4970*/  STL [R1], R227 ;  /* 0x000000e301007387 */ /* 0x0005e80000100800 */
[----:B--2---:R-:W2:Y:S02]  /*4980*/  LDL.LU R227, [R1+0xf4] ;  /* 0x0000f40001e37983 */ /* 0x004ea40000300800 */
[----:B--2---:R-:W-:-:S05]  /*4990*/  FADD R227, R60, R227 ;  /* 0x000000e33ce37221 */ /* 0x004fca0000000000 */
[----:B------:R2:W-:Y:S04]  /*49a0*/  STL [R1+0x4], R227 ;  /* 0x000004e301007387 */ /* 0x0005e80000100800 */
        /* <DEDUP_REMOVED lines=81> */
[----:B--2---:R2:W5:Y:S02]  /*4ec0*/  LDL.LU R227, [R1+0x84] ;  /* 0x0000840001e37983 */ /* 0x0045640000300800 */
.L_x_28:
[----:B------:R-:W-:Y:S02]  /*4ed0*/  WARPGROUP.DEPBAR.LE gsb0, 0x0 ;  /* 0x00008000000079c5 */ /* 0x000fe40000010000 */
[----:B------:R-:W3:Y:S02]  /*4ee0*/  LDC R24, c[0x0][0x28c] ;  /* 0x0000a300ff187b82 */ /* 0x000ee40000000800 */
[----:B---3--:R-:W-:-:S13]  /*4ef0*/  ISETP.GE.AND P0, PT, R24, 0x1, PT ;  /* 0x000000011800780c */ /* 0x008fda0003f06270 */
[----:B------:R-:W-:Y:S05]  /*4f00*/  @!P0 BRA `(.L_x_29) ;  /* 0x0000000000408947 */ /* 0x000fea0003800000 */
[----:B------:R-:W-:-:S06]  /*4f10*/  UISETP.NE.AND UP0, UPT, UR23, 0x3, UPT ;  /* 0x000000031700788c */ /* 0x000fcc000bf05270 */
[----:B------:R-:W-:-:S13]  /*4f20*/  PLOP3.LUT P0, PT, PT, PT, UP0, 0x80, 0x0 ;  /* 0x000000000000781c */ /* 0x000fda0003f0f008 */
[----:B------:R-:W-:Y:S05]  /*4f30*/  @!P0 BRA `(.L_x_30) ;  /* 0x0000000000048947 */ /* 0x000fea0003800000 */
[----:B------:R-:W-:Y:S01]  /*4f40*/  BPT.TRAP 0x1 ;  /* 0x000000040000795c */ /* 0x000fe20000300000 */
.L_x_30:
[----:B------:R-:W-:-:S04]  /*4f50*/  UISETP.LT.AND UP0, UPT, UR9, 0x1, UPT ;  /* 0x000000010900788c */ /* 0x000fc8000bf01270 */
[----:B------:R-:W-:Y:S02]  /*4f60*/  USEL UR6, UR9, 0x1, UP0 ;  /* 0x0000000109067887 */ /* 0x000fe40008000000 */
[----:B------:R-:W-:Y:S02]  /*4f70*/  UISETP.GT.U32.AND UP0, UPT, UR13, 0x1, UPT ;  /* 0x000000010d00788c */ /* 0x000fe4000bf04070 */
[----:B------:R-:W-:-:S04]  /*4f80*/  UIADD3 UR6, UR5, UR9, -UR6 ;  /* 0x0000000905067290 */ /* 0x000fc8000fffe806 */
[----:B------:R-:W-:Y:S01]  /*4f90*/  USHF.L.U32 UR6, UR6, 0x3, URZ ;  /* 0x0000000306067899 */ /* 0x000fe2000800063f */
[----:B------:R-:W-:-:S03]  /*4fa0*/  PLOP3.LUT P0, PT, PT, PT, UP0, 0x80, 0x0 ;  /* 0x000000000000781c */ /* 0x000fc60003f0f008 */
[----:B------:R-:W-:-:S04]  /*4fb0*/  ULOP3.LUT UR6, UR6, 0x8, URZ, 0xc0, !UPT ;  /* 0x0000000806067892 */ /* 0x000fc8000f8ec03f */
[----:B------:R-:W-:-:S04]  /*4fc0*/  UIADD3 UR6, UR10, 0x10, UR6 ;  /* 0x000000100a067890 */ /* 0x000fc8000fffe006 */
[----:B------:R-:W-:-:S09]  /*4fd0*/  UPRMT UR6, URZ, 0x654, UR6 ;  /* 0x000006543f067896 */ /* 0x000fd20008000006 */
[----:B------:R-:W-:Y:S01]  /*4fe0*/  SYNCS.ARRIVE.TRANS64.RED.A1T0 RZ, [UR6], RZ ;  /* 0x000000ffffff79a7 */ /* 0x000fe20008100406 */
[----:B------:R-:W-:Y:S05]  /*4ff0*/  @P0 BRA `(.L_x_29) ;  /* 0x0000000000040947 */ /* 0x000fea0003800000 */
[----:B------:R-:W-:Y:S01]  /*5000*/  BPT.TRAP 0x1 ;  /* 0x000000040000795c */ /* 0x000fe20000300000 */
.L_x_29:
[----:B------:R3:W-:Y:S01]  /*5010*/  STL [R1+0x8c], R3 ;  /* 0x00008c0301007387 */ /* 0x0007e20000100800 */
[----:B------:R-:W4:Y:S01]  /*5020*/  LDC R28, c[0x0][0x288] ;  /* 0x0000a200ff1c7b82 */ /* 0x000f220000000800 */
[----:B------:R-:W-:Y:S02]  /*5030*/  ULDC UR6, c[0x0][0x284] ;  /* 0x0000a10000067ab9 */ /* 0x000fe40000000800 */
[----:B---3--:R-:W3:Y:S04]  /*5040*/  LDL.LU R3, [R1+0x7c] ;  /* 0x00007c0001037983 */ /* 0x008ee80000300800 */
[----:B------:R0:W-:Y:S04]  /*5050*/  STL [R1+0x88], R2 ;  /* 0x0000880201007387 */ /* 0x0001e80000100800 */
[----:B0-----:R-:W2:Y:S04]  /*5060*/  LDL.LU R2, [R1+0x80] ;  /* 0x0000800001027983 */ /* 0x001ea80000300800 */
[----:B-----5:R0:W-:Y:S02]  /*5070*/  STL [R1+0x84], R0 ;  /* 0x0000840001007387 */ /* 0x0201e40000100800 */
[----:B0-----:R-:W0:Y:S02]  /*5080*/  S2R R0, SR_TID.X ;  /* 0x0000000000007919 */ /* 0x001e240000002100 */
[----:B0-----:R-:W-:-:S02]  /*5090*/  SHF.R.U32.HI R24, RZ, 0x2, R0 ;  /* 0x00000002ff187819 */ /* 0x001fc40000011600 */
[----:B------:R-:W-:Y:S02]  /*50a0*/  LOP3.LUT R26, R0, 0x60, RZ, 0xc0, !PT ;  /* 0x00000060001a7812 */ /* 0x000fe400078ec0ff */
[----:B------:R-:W-:Y:S02]  /*50b0*/  SHF.R.U32.HI R27, RZ, 0x7, R0 ;  /* 0x00000007ff1b7819 */ /* 0x000fe40000011600 */
[----:B------:R-:W-:Y:S02]  /*50c0*/  LOP3.LUT R25, R24, 0x7, RZ, 0xc0, !PT ;  /* 0x0000000718197812 */ /* 0x000fe400078ec0ff */
[----:B------:R-:W-:Y:S02]  /*50d0*/  SHF.R.U32.HI R26, RZ, 0x1, R26 ;  /* 0x00000001ff1a7819 */ /* 0x000fe4000001161a */
[----:B------:R-:W-:Y:S02]  /*50e0*/  LOP3.LUT R24, R27, 0x1, RZ, 0xc0, !PT ;  /* 0x000000011b187812 */ /* 0x000fe400078ec0ff */
[----:B------:R-:W-:Y:S01]  /*50f0*/  IADD3 R31, RZ, -R26, -R25 ;  /* 0x8000001aff1f7210 */ /* 0x000fe20007ffe819 */
[C---:B------:R-:W-:Y:S01]  /*5100*/  IMAD.SHL.U32 R32, R0.reuse, 0x2, RZ ;  /* 0x0000000200207824 */ /* 0x040fe200078e00ff */
[----:B------:R-:W-:Y:S01]  /*5110*/  LOP3.LUT R27, R0, 0x3, RZ, 0xc0, !PT ;  /* 0x00000003001b7812 */ /* 0x000fe200078ec0ff */
[----:B------:R-:W-:-:S02]  /*5120*/  IMAD.SHL.U32 R30, R24, 0x40, RZ ;  /* 0x00000040181e7824 */ /* 0x000fc400078e00ff */
[----:B------:R-:W-:Y:S02]  /*5130*/  IMAD R31, R24, -0x40, R31 ;  /* 0xffffffc0181f7824 */ /* 0x000fe400078e021f */
[----:B---3--:R-:W-:Y:S02]  /*5140*/  IMAD.SHL.U32 R29, R3, 0x80, RZ ;  /* 0x00000080031d7824 */ /* 0x008fe400078e00ff */
[----:B------:R0:W5:Y:S01]  /*5150*/  LDL.LU R3, [R1+0x8c] ;  /* 0x00008c0001037983 */ /* 0x0001620000300800 */
[----:B------:R-:W-:Y:S01]  /*5160*/  LOP3.LUT R43, R30, 0x40, R25, 0xe2, !PT ;  /* 0x000000401e2b7812 */ /* 0x000fe200078ee219 */
[----:B----4-:R-:W-:Y:S01]  /*5170*/  IMAD R42, R27, -0x2, R28 ;  /* 0xfffffffe1b2a7824 */ /* 0x010fe200078e021c */
[----:B------:R-:W-:Y:S01]  /*5180*/  ISETP.GE.AND P0, PT, R29, R28, PT ;  /* 0x0000001c1d00720c */ /* 0x000fe20003f06270 */
[C---:B--2---:R-:W-:Y:S02]  /*5190*/  IMAD.SHL.U32 R24, R2.reuse, 0x100, RZ ;  /* 0x0000010002187824 */ /* 0x044fe400078e00ff */
[----:B------:R-:W-:-:S02]  /*51a0*/  IMAD.WIDE R38, R2, 0x100, RZ ;  /* 0x0000010002267825 */ /* 0x000fc400078e02ff */
[----:B------:R0:W5:Y:S04]  /*51b0*/  LDL.LU R2, [R1+0x88] ;  /* 0x0000880001027983 */ /* 0x0001680000300800 */
[----:B------:R0:W5:Y:S01]  /*51c0*/  LDL.LU R0, [R1+0x84] ;  /* 0x0000840001007983 */ /* 0x0001620000300800 */
[----:B------:R-:W-:Y:S01]  /*51d0*/  ISETP.GE.OR P0, PT, R24, UR6, P0 ;  /* 0x0000000618007c0c */ /* 0x000fe20008706670 */
[----:B------:R-:W-:Y:S01]  /*51e0*/  IMAD.IADD R42, R42, 0x1, -R29 ;  /* 0x000000012a2a7824 */ /* 0x000fe200078e0a1d */
[----:B------:R-:W-:Y:S01]  /*51f0*/  IADD3 R41, -R24, UR6, R31 ;  /* 0x0000000618297c10 */ /* 0x000fe2000fffe11f */
[----:B------:R-:W-:Y:S01]  /*5200*/  IMAD.MOV.U32 R40, RZ, RZ, -0x1 ;  /* 0xffffffffff287424 */ /* 0x000fe200078e00ff */
[----:B------:R-:W-:Y:S02]  /*5210*/  LOP3.LUT R43, R38, R43, R26, 0xfe, !PT ;  /* 0x0000002b262b7212 */ /* 0x000fe400078efe1a */
[----:B------:R-:W-:-:S07]  /*5220*/  LOP3.LUT R32, R29, 0x6, R32, 0xf8, !PT ;  /* 0x000000061d207812 */ /* 0x000fce00078ef820 */
[----:B0-----:R-:W-:Y:S05]  /*5230*/  @P0 BRA `(.L_x_31) ;  /* 0x0000009000140947 */ /* 0x001fea0003800000 */
[----:B------:R-:W0:Y:S01]  /*5240*/  LDC.64 R28, c[0x0][0x5c8] ;  /* 0x00017200ff1c7b82 */ /* 0x000e220000000a00 */
[----:B------:R-:W-:Y:S01]  /*5250*/  USHF.R.S32.HI UR7, URZ, 0x1f, UR22 ;  /* 0x0000001f3f077899 */ /* 0x000fe20008011416 */
[--C-:B------:R-:W-:Y:S01]  /*5260*/  SHF.R.S32.HI R33, RZ, 0x1f, R32.reuse ;  /* 0x0000001fff217819 */ /* 0x100fe20000011420 */
[----:B------:R-:W-:Y:S01]  /*5270*/  ULDC.64 UR10, c[0x0][0x5d0] ;  /* 0x00017400000a7ab9 */ /* 0x000fe20000000a00 */
[----:B------:R-:W-:Y:S01]  /*5280*/  BSSY B0, `(.L_x_31) ;  /* 0x0000900000007945 */ /* 0x000fe20003800000 */
[----:B------:R-:W-:Y:S02]  /*5290*/  UIMAD UR6, UR7, UR10, URZ ;  /* 0x0000000a070672a4 */ /* 0x000fe4000f8e023f */
[----:B------:R-:W-:Y:S02]  /*52a0*/  IMAD.U32 R27, RZ, RZ, UR10 ;  /* 0x0000000aff1b7e24 */ /* 0x000fe4000f8e00ff */
[----:B------:R-:W-:Y:S02]  /*52b0*/  UIMAD UR6, UR22, UR11, UR6 ;  /* 0x0000000b160672a4 */ /* 0x000fe4000f8e0206 */
[----:B------:R-:W-:Y:S01]  /*52c0*/  IMAD.WIDE.U32 R26, R27, UR22, R32 ;  /* 0x000000161b1a7c25 */ /* 0x000fe2000f8e0020 */
[----:B------:R-:W-:-:S03]  /*52d0*/  ULDC.64 UR10, c[0x0][0x5c0] ;  /* 0x00017000000a7ab9 */ /* 0x000fc60000000a00 */
[----:B------:R-:W-:Y:S02]  /*52e0*/  VIADD R27, R27, UR6 ;  /* 0x000000061b1b7c36 */ /* 0x000fe40008000000 */
[-C--:B0-----:R-:W-:Y:S01]  /*52f0*/  IMAD R24, R39, R28.reuse, RZ ;  /* 0x0000001c27187224 */ /* 0x081fe200078e02ff */
[----:B------:R-:W-:Y:S01]  /*5300*/  SHF.L.U64.HI R34, R28, 0x3, R29 ;  /* 0x000000031c227819 */ /* 0x000fe2000001021d */
[----:B------:R-:W-:-:S04]  /*5310*/  IMAD.WIDE.U32 R26, R43, R28, R26 ;  /* 0x0000001c2b1a7225 */ /* 0x000fc800078e001a */
[----:B------:R-:W-:Y:S01]  /*5320*/  IMAD R25, R43, R29, R24 ;  /* 0x0000001d2b197224 */ /* 0x000fe200078e0218 */
[----:B------:R-:W-:Y:S01]  /*5330*/  IADD3 R24, P2, R26, UR10, RZ ;  /* 0x0000000a1a187c10 */ /* 0x000fe2000ff5e0ff */
[C---:B------:R-:W-:Y:S01]  /*5340*/  IMAD.SHL.U32 R35, R28.reuse, 0x8, RZ ;  /* 0x000000081c237824 */ /* 0x040fe200078e00ff */
[----:B------:R-:W-:Y:S01]  /*5350*/  LEA R30, P3, R28, R26, 0x7 ;  /* 0x0000001a1c1e7211 */ /* 0x000fe200078638ff */
[----:B------:R-:W-:-:S03]  /*5360*/  IMAD.IADD R27, R27, 0x1, R25 ;  /* 0x000000011b1b7824 */ /* 0x000fc600078e0219 */
[----:B------:R-:W-:Y:S02]  /*5370*/  IADD3 R26, P1, P0, R26, UR10, R35 ;  /* 0x0000000a1a1a7c10 */ /* 0x000fe4000f83e023 */
[----:B------:R-:W-:Y:S02]  /*5380*/  IADD3.X R25, R27, UR11, RZ, P2, !PT ;  /* 0x0000000b1b197c10 */ /* 0x000fe400097fe4ff */
[----:B------:R-:W-:Y:S02]  /*5390*/  FSETP.NEU.AND P2, PT, RZ, UR21, PT ;  /* 0x00000015ff007c0b */ /* 0x000fe4000bf4d000 */
[----:B------:R-:W-:Y:S02]  /*53a0*/  LEA.HI.X R31, R28, R27, R29, 0x7, P3 ;  /* 0x0000001b1c1f7211 */ /* 0x000fe400018f3c1d */
[C---:B------:R-:W-:Y:S02]  /*53b0*/  IADD3 R28, P3, R30.reuse, UR10, RZ ;  /* 0x0000000a1e1c7c10 */ /* 0x040fe4000ff7e0ff */
[----:B------:R-:W-:-:S02]  /*53c0*/  IADD3 R30, P5, P6, R30, UR10, R35 ;  /* 0x0000000a1e1e7c10 */ /* 0x000fc4000febe023 */
[----:B------:R-:W-:Y:S02]  /*53d0*/  IADD3.X R29, R31, UR11, RZ, P3, !PT ;  /* 0x0000000b1f1d7c10 */ /* 0x000fe40009ffe4ff */
[--C-:B------:R-:W-:Y:S02]  /*53e0*/  IADD3.X R27, R27, UR11, R34.reuse, P1, P0 ;  /* 0x0000000b1b1b7c10 */ /* 0x100fe40008fe0422 */
[----:B------:R-:W-:Y:S01]  /*53f0*/  IADD3.X R31, R31, UR11, R34, P5, P6 ;  /* 0x0000000b1f1f7c10 */ /* 0x000fe2000afec422 */
[----:B------:R-:W-:Y:S06]  /*5400*/  @!P2 BRA `(.L_x_32) ;  /* 0x0000006c0018a947 */ /* 0x000fec0003800000 */
[----:B------:R-:W-:Y:S01]  /*5410*/  ULDC.64 UR10, c[0x0][0x5b8] ;  /* 0x00016e00000a7ab9 */ /* 0x000fe20000000a00 */
[----:B------:R-:W-:Y:S01]  /*5420*/  ISETP.GE.AND P0, PT, R41, 0x1, PT ;  /* 0x000000012900780c */ /* 0x000fe20003f06270 */
[----:B------:R-:W-:Y:S02]  /*5430*/  UIMAD UR6, UR7, UR10, URZ ;  /* 0x0000000a070672a4 */ /* 0x000fe4000f8e023f */
[----:B------:R-:W-:Y:S01]  /*5440*/  IMAD.U32 R35, RZ, RZ, UR10 ;  /* 0x0000000aff237e24 */ /* 0x000fe2000f8e00ff */
[----:B------:R-:W-:Y:S01]  /*5450*/  BSSY B1, `(.L_x_33) ;  /* 0x0000010000017945 */ /* 0x000fe20003800000 */
[----:B------:R-:W-:Y:S01]  /*5460*/  ISETP.LT.OR P3, PT, R42, 0x1, !P0 ;  /* 0x000000012a00780c */ /* 0x000fe20004761670 */
[----:B------:R-:W-:Y:S02]  /*5470*/  UIMAD UR6, UR22, UR11, UR6 ;  /* 0x0000000b160672a4 */ /* 0x000fe4000f8e0206 */
[----:B------:R-:W-:Y:S01]  /*5480*/  IMAD.WIDE.U32 R32, R35, UR22, R32 ;  /* 0x0000001623207c25 */ /* 0x000fe2000f8e0020 */
[----:B------:R-:W-:-:S03]  /*5490*/  ULDC.64 UR10, c[0x0][0x5a8] ;  /* 0x00016a00000a7ab9 */ /* 0x000fc60000000a00 */
[----:B------:R-:W-:Y:S02]  /*54a0*/  IMAD.MOV.U32 R36, RZ, RZ, R32 ;  /* 0x000000ffff247224 */ /* 0x000fe400078e0020 */
[----:B------:R-:W-:Y:S01]  /*54b0*/  VIADD R37, R33, UR6 ;  /* 0x0000000621257c36 */ /* 0x000fe20008000000 */
[----:B------:R-:W-:Y:S02]  /*54c0*/  ULDC.64 UR6, c[0x0][0x5b0] ;  /* 0x00016c0000067ab9 */ /* 0x000fe40000000a00 */
[----:B------:R-:W-:Y:S02]  /*54d0*/  IMAD R34, R39, UR6, RZ ;  /* 0x0000000627227c24 */ /* 0x000fe4000f8e02ff */
[----:B------:R-:W-:-:S04]  /*54e0*/  IMAD.WIDE.U32 R32, R43, UR6, R36 ;  /* 0x000000062b207c25 */ /* 0x000fc8000f8e0024 */
[--C-:B------:R-:W-:Y:S01]  /*54f0*/  IMAD R35, R43, UR7, R34.reuse ;  /* 0x000000072b237c24 */ /* 0x100fe2000f8e0222 */
[----:B------:R-:W-:Y:S02]  /*5500*/  IADD3 R32, P1, R32, UR10, RZ ;  /* 0x0000000a20207c10 */ /* 0x000fe4000ff3e0ff */
[----:B------:R-:W-:Y:S02]  /*5510*/  PRMT R34, RZ, 0x7610, R34 ;  /* 0x00007610ff227816 */ /* 0x000fe40000000022 */
[----:B------:R-:W-:Y:S01]  /*5520*/  IADD3.X R33, R33, UR11, R35, P1, !PT ;  /* 0x0000000b21217c10 */ /* 0x000fe20008ffe423 */
[----:B------:R-:W-:Y:S08]  /*5530*/  @P3 BRA `(.L_x_34) ;  /* 0x0000000000043947 */ /* 0x000ff00003800000 */
[----:B------:R0:W5:Y:S02]  /*5540*/  LDG.E.U8 R34, desc[UR14][R32.64] ;  /* 0x0000000e20227981 */ /* 0x000164000c1e1100 */
.L_x_34:
[----:B------:R-:W-:Y:S05]  /*5550*/  BSYNC B1 ;  /* 0x0000000000017941 */ /* 0x000fea0003800000 */
.L_x_33:
[----:B-----5:R-:W-:Y:S01]  /*5560*/  LOP3.LUT R34, R34, 0xff, RZ, 0xc0, !PT ;  /* 0x000000ff22227812 */ /* 0x020fe200078ec0ff */
[----:B------:R-:W-:Y:S01]  /*5570*/  BSSY B1, `(.L_x_35) ;  /* 0x000000b000017945 */ /* 0x000fe20003800000 */
[----:B------:R-:W-:Y:S02]  /*5580*/  ISETP.LT.OR P2, PT, R42, 0x2, !P0 ;  /* 0x000000022a00780c */ /* 0x000fe40004741670 */
[----:B------:R-:W-:-:S05]  /*5590*/  F2FP.F16.E5M2.UNPACK_B R34, R34 ;  /* 0x00000022ff22723e */ /* 0x000fca00020004ff */
[----:B------:R-:W-:-:S05]  /*55a0*/  HADD2.F32 R34, -RZ, R34.H0_H0 ;  /* 0x20000022ff227230 */ /* 0x000fca0000004100 */
[----:B------:R-:W-:-:S04]  /*55b0*/  FMUL R34, R34, UR21 ;  /* 0x0000001522227c20 */ /* 0x000fc80008400000 */
[----:B------:R-:W-:-:S05]  /*55c0*/  FFMA R34, R227, UR20, R34 ;  /* 0x00000014e3227c23 */ /* 0x000fca0008000022 */
[----:B------:R-:W-:Y:S02]  /*55d0*/  F2FP.SATFINITE.E5M2.F32.PACK_AB_MERGE_C R35, RZ, R34, RZ ;  /* 0x00000022ff23723e */ /* 0x000fe400048060ff */
[----:B------:R-:W-:-:S03]  /*55e0*/  PRMT R34, RZ, 0x7610, R34 ;  /* 0x00007610ff227816 */ /* 0x000fc60000000022 */
[----:B------:R2:W-:Y:S01]  /*55f0*/  @!P3 STG.E.U8 desc[UR14][R24.64], R35 ;  /* 0x000000231800b986 */ /* 0x0005e2000c10110e */
[----:B------:R-:W-:Y:S05]  /*5600*/  @P2 BRA `(.L_x_36) ;  /* 0x0000000000042947 */ /* 0x000fea0003800000 */
[----:B------:R3:W5:Y:S02]  /*5610*/  LDG.E.U8 R34, desc[UR14][R32.64+0x1] ;  /* 0x0000010e20227981 */ /* 0x000764000c1e1100 */
.L_x_36:
[----:B------:R-:W-:Y:S05]  /*5620*/  BSYNC B1 ;  /* 0x0000000000017941 */ /* 0x000fea0003800000 */
.L_x_35:
[----:B-----5:R-:W-:Y:S01]  /*5630*/  LOP3.LUT R34, R34, 0xff, RZ, 0xc0, !PT ;  /* 0x000000ff22227812 */ /* 0x020fe200078ec0ff */
[----:B------:R-:W-:Y:S01]  /*5640*/  BSSY B1, `(.L_x_37) ;  /* 0x0000013000017945 */ /* 0x000fe20003800000 */
[----:B------:R-:W-:Y:S02]  /*5650*/  IADD3 R47, P1, R43, 0x8, RZ ;  /* 0x000000082b2f7810 */ /* 0x000fe40007f3e0ff */
[----:B------:R-:W-:-:S03]  /*5660*/  F2FP.F16.E5M2.UNPACK_B R34, R34 ;  /* 0x00000022ff22723e */ /* 0x000fc600020004ff */
[----:B--2---:R-:W-:Y:S01]  /*5670*/  IMAD.X R35, RZ, RZ, R39, P1 ;  /* 0x000000ffff237224 */ /* 0x004fe200008e0627 */
[----:B------:R-:W-:Y:S01]  /*5680*/  ISETP.GE.AND P1, PT, R41, 0x9, PT ;  /* 0x000000092900780c */ /* 0x000fe20003f26270 */
[----:B------:R-:W-:Y:S02]  /*5690*/  HADD2.F32 R34, -RZ, R34.H0_H0 ;  /* 0x20000022ff227230 */ /* 0x000fe40000004100 */
[----:B------:R-:W-:Y:S01]  /*56a0*/  IMAD R44, R35, UR6, RZ ;  /* 0x00000006232c7c24 */ /* 0x000fe2000f8e02ff */
[----:B------:R-:W-:Y:S02]  /*56b0*/  ISETP.LT.OR P5, PT, R42, 0x1, !P1 ;  /* 0x000000012a00780c */ /* 0x000fe40004fa1670 */
[----:B------:R-:W-:Y:S01]  /*56c0*/  FMUL R45, R34, UR21 ;  /* 0x00000015222d7c20 */ /* 0x000fe20008400000 */
[----:B------:R-:W-:-:S04]  /*56d0*/  IMAD.WIDE.U32 R34, R47, UR6, R36 ;  /* 0x000000062f227c25 */ /* 0x000fc8000f8e0024 */
[----:B------:R-:W-:Y:S01]  /*56e0*/  FFMA R45, R226, UR20, R45 ;  /* 0x00000014e22d7c23 */ /* 0x000fe2000800002d */
[--C-:B------:R-:W-:Y:S01]  /*56f0*/  IMAD R47, R47, UR7, R44.reuse ;  /* 0x000000072f2f7c24 */ /* 0x100fe2000f8e022c */
[----:B------:R-:W-:Y:S02]  /*5700*/  IADD3 R34, P3, R34, UR10, RZ ;  /* 0x0000000a22227c10 */ /* 0x000fe4000ff7e0ff */
[----:B------:R-:W-:Y:S02]  /*5710*/  PRMT R44, RZ, 0x7610, R44 ;  /* 0x00007610ff2c7816 */ /* 0x000fe4000000002c */
[----:B------:R-:W-:Y:S02]  /*5720*/  F2FP.SATFINITE.E5M2.F32.PACK_AB_MERGE_C R45, RZ, R45, RZ ;  /* 0x0000002dff2d723e */ /* 0x000fe400048060ff */
[----:B------:R-:W-:-:S03]  /*5730*/  IADD3.X R35, R35, UR11, R47, P3, !PT ;  /* 0x0000000b23237c10 */ /* 0x000fc60009ffe42f */
[----:B------:R2:W-:Y:S01]  /*5740*/  @!P2 STG.E.U8 desc[UR14][R24.64+0x1], R45 ;  /* 0x0000012d1800a986 */ /* 0x0005e2000c10110e */
[----:B------:R-:W-:Y:S05]  /*5750*/  @P5 BRA `(.L_x_38) ;  /* 0x0000000000045947 */ /* 0x000fea0003800000 */
[----:B------:R4:W5:Y:S02]  /*5760*/  LDG.E.U8 R44, desc[UR14][R34.64] ;  /* 0x0000000e222c7981 */ /* 0x000964000c1e1100 */
.L_x_38:
[----:B------:R-:W-:Y:S05]  /*5770*/  BSYNC B1 ;  /* 0x0000000000017941 */ /* 0x000fea0003800000 */
.L_x_37:
[----:B-----5:R-:W-:Y:S01]  /*5780*/  LOP3.LUT R44, R44, 0xff, RZ, 0xc0, !PT ;  /* 0x000000ff2c2c7812 */ /* 0x020fe200078ec0ff */
[----:B------:R-:W-:Y:S01]  /*5790*/  BSSY B1, `(.L_x_39) ;  /* 0x000000b000017945 */ /* 0x000fe20003800000 */
[----:B------:R-:W-:Y:S02]  /*57a0*/  ISETP.LT.OR P2, PT, R42, 0x2, !P1 ;  /* 0x000000022a00780c */ /* 0x000fe40004f41670 */
[----:B------:R-:W-:-:S05]  /*57b0*/  F2FP.F16.E5M2.UNPACK_B R44, R44 ;  /* 0x0000002cff2c723e */ /* 0x000fca00020004ff */
[----:B------:R-:W-:-:S05]  /*57c0*/  HADD2.F32 R44, -RZ, R44.H0_H0 ;  /* 0x2000002cff2c7230 */ /* 0x000fca0000004100 */
[----:B------:R-:W-:-:S04]  /*57d0*/  FMUL R44, R44, UR21 ;  /* 0x000000152c2c7c20 */ /* 0x000fc80008400000 */
[----:B------:R-:W-:-:S05]  /*57e0*/  FFMA R44, R225, UR20, R44 ;  /* 0x00000014e12c7c23 */ /* 0x000fca000800002c */
[----:B--2---:R-:W-:Y:S02]  /*57f0*/  F2FP.SATFINITE.E5M2.F32.PACK_AB_MERGE_C R45, RZ, R44, RZ ;  /* 0x0000002cff2d723e */ /* 0x004fe400048060ff */
[----:B------:R-:W-:-:S03]  /*5800*/  PRMT R44, RZ, 0x7610, R44 ;  /* 0x00007610ff2c7816 */ /* 0x000fc6000000002c */
[----:B------:R2:W-:Y:S01]  /*5810*/  @!P5 STG.E.U8 desc[UR14][R26.64], R45 ;  /* 0x0000002d1a00d986 */ /* 0x0005e2000c10110e */
[----:B------:R-:W-:Y:S05]  /*5820*/  @P2 BRA `(.L_x_40) ;  /* 0x0000000000042947 */ /* 0x000fea0003800000 */
[----:B------:R0:W5:Y:S02]  /*5830*/  LDG.E.U8 R44, desc[UR14][R34.64+0x1] ;  /* 0x0000010e222c7981 */ /* 0x000164000c1e1100 */
.L_x_40:
[----:B------:R-:W-:Y:S05]  /*5840*/  BSYNC B1 ;  /* 0x0000000000017941 */ /* 0x000fea0003800000 */
.L_x_39:
[----:B-----5:R-:W-:Y:S01]  /*5850*/  LOP3.LUT R44, R44, 0xff, RZ, 0xc0, !PT ;  /* 0x000000ff2c2c7812 */ /* 0x020fe200078ec0ff */
[----:B------:R-:W-:Y:S01]  /*5860*/  BSSY B1, `(.L_x_41) ;  /* 0x000000b000017945 */ /* 0x000fe20003800000 */
[----:B------:R-:W-:Y:S02]  /*5870*/  ISETP.LT.OR P3, PT, R42, 0x9, !P0 ;  /* 0x000000092a00780c */ /* 0x000fe40004761670 */
[----:B------:R-:W-:-:S05]  /*5880*/  F2FP.F16.E5M2.UNPACK_B R44, R44 ;  /* 0x0000002cff2c723e */ /* 0x000fca00020004ff */
[----:B------:R-:W-:-:S05]  /*5890*/  HADD2.F32 R44, -RZ, R44.H0_H0 ;  /* 0x2000002cff2c7230 */ /* 0x000fca0000004100 */
[----:B--2---:R-:W-:Y:S01]  /*58a0*/  FMUL R45, R44, UR21 ;  /* 0x000000152c2d7c20 */ /* 0x004fe20008400000 */
[----:B------:R-:W-:-:S03]  /*58b0*/  PRMT R44, RZ, 0x7610, R44 ;  /* 0x00007610ff2c7816 */ /* 0x000fc6000000002c */
[----:B------:R-:W-:-:S05]  /*58c0*/  FFMA R45, R224, UR20, R45 ;  /* 0x00000014e02d7c23 */ /* 0x000fca000800002d */
[----:B------:R-:W-:-:S05]  /*58d0*/  F2FP.SATFINITE.E5M2.F32.PACK_AB_MERGE_C R45, RZ, R45, RZ ;  /* 0x0000002dff2d723e */ /* 0x000fca00048060ff */
[----:B------:R2:W-:Y:S01]  /*58e0*/  @!P2 STG.E.U8 desc[UR14][R26.64+0x1], R45 ;  /* 0x0000012d1a00a986 */ /* 0x0005e2000c10110e */
[----:B------:R-:W-:Y:S05]  /*58f0*/  @P3 BRA `(.L_x_42) ;  /* 0x0000000000043947 */ /* 0x000fea0003800000 */
[----:B------:R0:W5:Y:S02]  /*5900*/  LDG.E.U8 R44, desc[UR14][R32.64+0x8] ;  /* 0x0000080e202c7981 */ /* 0x000164000c1e1100 */
.L_x_42:
[----:B------:R-:W-:Y:S05]  /*5910*/  BSYNC B1 ;  /* 0x0000000000017941 */ /* 0x000fea0003800000 */
.L_x_41:
        /* <DEDUP_REMOVED lines=12> */
.L_x_44:
[----:B------:R-:W-:Y:S05]  /*59e0*/  BSYNC B1 ;  /* 0x0000000000017941 */ /* 0x000fea0003800000 */
.L_x_43:
        /* <DEDUP_REMOVED lines=12> */
.L_x_46:
[----:B------:R-:W-:Y:S05]  /*5ab0*/  BSYNC B1 ;  /* 0x0000000000017941 */ /* 0x000fea0003800000 */
.L_x_45:
        /* <DEDUP_REMOVED lines=12> */
.L_x_48:
[----:B------:R-:W-:Y:S05]  /*5b80*/  BSYNC B1 ;  /* 0x0000000000017941 */ /* 0x000fea0003800000 */
.L_x_47:
        /* <DEDUP_REMOVED lines=12> */
.L_x_50:
[----:B------:R-:W-:Y:S05]  /*5c50*/  BSYNC B1 ;  /* 0x0000000000017941 */ /* 0x000fea0003800000 */
.L_x_49:
        /* <DEDUP_REMOVED lines=12> */
.L_x_52:
[----:B------:R-:W-:Y:S05]  /*5d20*/  BSYNC B1 ;  /* 0x0000000000017941 */ /* 0x000fea0003800000 */
.L_x_51:
        /* <DEDUP_REMOVED lines=12> */
.L_x_54:
[----:B------:R-:W-:Y:S05]  /*5df0*/  BSYNC B1 ;  /* 0x0000000000017941 */ /* 0x000fea0003800000 */
.L_x_53:
        /* <DEDUP_REMOVED lines=12> */
.L_x_56:
[----:B------:R-:W-:Y:S05]  /*5ec0*/  BSYNC B1 ;  /* 0x0000000000017941 */ /* 0x000fea0003800000 */
.L_x_55:
        /* <DEDUP_REMOVED lines=12> */
.L_x_58:
[----:B------:R-:W-:Y:S05]  /*5f90*/  BSYNC B1 ;  /* 0x0000000000017941 */ /* 0x000fea0003800000 */
.L_x_57:
        /* <DEDUP_REMOVED lines=12> */
.L_x_60:
[----:B------:R-:W-:Y:S05]  /*6060*/  BSYNC B1 ;  /* 0x0000000000017941 */ /* 0x000fea0003800000 */
.L_x_59:
        /* <DEDUP_REMOVED lines=12> */
.L_x_62:
[----:B------:R-:W-:Y:S05]  /*6130*/  BSYNC B1 ;  /* 0x0000000000017941 */ /* 0x000fea0003800000 */
.L_x_61:
        /* <DEDUP_REMOVED lines=12> */
.L_x_64:
[----:B------:R-:W-:Y:S05]  /*6200*/  BSYNC B1 ;  /* 0x0000000000017941 */ /* 0x000fea0003800000 */
.L_x_63:
        /* <DEDUP_REMOVED lines=12> */
.L_x_66:
[----:B------:R-:W-:Y:S05]  /*62d0*/  BSYNC B1 ;  /* 0x0000000000017941 */ /* 0x000fea0003800000 */
.L_x_65:
        /* <DEDUP_REMOVED lines=12> */
.L_x_68:
[----:B------:R-:W-:Y:S05]  /*63a0*/  BSYNC B1 ;  /* 0x0000000000017941 */ /* 0x000fea0003800000 */
.L_x_67:
        /* <DEDUP_REMOVED lines=12> */
.L_x_70:
[----:B------:R-:W-:Y:S05]  /*6470*/  BSYNC B1 ;  /* 0x0000000000017941 */ /* 0x000fea0003800000 */
.L_x_69:
        /* <DEDUP_REMOVED lines=12> */
.L_x_72:
[----:B------:R-:W-:Y:S05]  /*6540*/  BSYNC B1 ;  /* 0x0000000000017941 */ /* 0x000fea0003800000 */
.L_x_71:
        /* <DEDUP_REMOVED lines=12> */
.L_x_74:
[----:B------:R-:W-:Y:S05]  /*6610*/  BSYNC B1 ;  /* 0x0000000000017941 */ /* 0x000fea0003800000 */
.L_x_73:
        /* <DEDUP_REMOVED lines=12> */
.L_x_76:
[----:B------:R-:W-:Y:S05]  /*66e0*/  BSYNC B1 ;  /* 0x0000000000017941 */ /* 0x000fea0003800000 */
.L_x_75:
        /* <DEDUP_REMOVED lines=12> */
.L_x_78:
[----:B------:R-:W-:Y:S05]  /*67b0*/  BSYNC B1 ;  /* 0x0000000000017941 */ /* 0x000fea0003800000 */
.L_x_77:
        /* <DEDUP_REMOVED lines=12> */
.L_x_80:
[----:B------:R-:W-:Y:S05]  /*6880*/  BSYNC B1 ;  /* 0x0000000000017941 */ /* 0x000fea0003800000 */
.L_x_79:
        /* <DEDUP_REMOVED lines=12> */
.L_x_82:
[----:B------:R-:W-:Y:S05]  /*6950*/  BSYNC B1 ;  /* 0x0000000000017941 */ /* 0x000fea0003800000 */
.L_x_81:
        /* <DEDUP_REMOVED lines=12> */
.L_x_84:
[----:B------:R-:W-:Y:S05]  /*6a20*/  BSYNC B1 ;  /* 0x0000000000017941 */ /* 0x000fea0003800000 */
.L_x_83:
        /* <DEDUP_REMOVED lines=12> */
.L_x_86:
[----:B------:R-:W-:Y:S05]  /*6af0*/  BSYNC B1 ;  /* 0x0000000000017941 */ /* 0x000fea0003800000 */
.L_x_85:
        /* <DEDUP_REMOVED lines=12> */
.L_x_88:
[----:B------:R-:W-:Y:S05]  /*6bc0*/  BSYNC B1 ;  /* 0x0000000000017941 */ /* 0x000fea0003800000 */
.L_x_87:
        /* <DEDUP_REMOVED lines=12> */
.L_x_90:
[----:B------:R-:W-:Y:S05]  /*6c90*/  BSYNC B1 ;  /* 0x0000000000017941 */ /* 0x000fea0003800000 */
.L_x_89:
        /* <DEDUP_REMOVED lines=12> */
.L_x_92:
[----:B------:R-:W-:Y:S05]  /*6d60*/  BSYNC B1 ;  /* 0x0000000000017941 */ /* 0x000fea0003800000 */
.L_x_91:
        /* <DEDUP_REMOVED lines=12> */
.L_x_94:
[----:B------:R-:W-:Y:S05]  /*6e30*/  BSYNC B1 ;  /* 0x0000000000017941 */ /* 0x000fea0003800000 */
.L_x_93:
        /* <DEDUP_REMOVED lines=12> */
.L_x_96:
[----:B------:R-:W-:Y:S05]  /*6f00*/  BSYNC B1 ;  /* 0x0000000000017941 */ /* 0x000fea0003800000 */
.L_x_95:
        /* <DEDUP_REMOVED lines=12> */
.L_x_98:
[----:B------:R-:W-:Y:S05]  /*6fd0*/  BSYNC B1 ;  /* 0x0000000000017941 */ /* 0x000fea0003800000 */
.L_x_97:
        /* <DEDUP_REMOVED lines=12> */
.L_x_100:
[----:B------:R-:W-:Y:S05]  /*70a0*/  BSYNC B1 ;  /* 0x0000000000017941 */ /* 0x000fea0003800000 */
.L_x_99:
        /* <DEDUP_REMOVED lines=12> */
.L_x_102:
[----:B------:R-:W-:Y:S05]  /*7170*/  BSYNC B1 ;  /* 0x0000000000017941 */ /* 0x000fea0003800000 */
.L_x_101:
        /* <DEDUP_REMOVED lines=12> */
.L_x_104:
[----:B------:R-:W-:Y:S05]  /*7240*/  BSYNC B1 ;  /* 0x0000000000017941 */ /* 0x000fea0003800000 */
.L_x_103:
        /* <DEDUP_REMOVED lines=12> */
.L_x_106:
[----:B------:R-:W-:Y:S05]  /*7310*/  BSYNC B1 ;  /* 0x0000000000017941 */ /* 0x000fea0003800000 */
.L_x_105:
        /* <DEDUP_REMOVED lines=12> */
.L_x_108:
[----:B------:R-:W-:Y:S05]  /*73e0*/  BSYNC B1 ;  /* 0x0000000000017941 */ /* 0x000fea0003800000 */
.L_x_107:
        /* <DEDUP_REMOVED lines=12> */
.L_x_110:
[----:B------:R-:W-:Y:S05]  /*74b0*/  BSYNC B1 ;  /* 0x0000000000017941 */ /* 0x000fea0003800000 */
.L_x_109:
        /* <DEDUP_REMOVED lines=12> */
.L_x_112:
[----:B------:R-:W-:Y:S05]  /*7580*/  BSYNC B1 ;  /* 0x0000000000017941 */ /* 0x000fea0003800000 */
.L_x_111:
        /* <DEDUP_REMOVED lines=12> */
.L_x_114:
[----:B------:R-:W-:Y:S05]  /*7650*/  BSYNC B1 ;  /* 0x0000000000017941 */ /* 0x000fea0003800000 */
.L_x_113:
        /* <DEDUP_REMOVED lines=12> */
.L_x_116:
[----:B------:R-:W-:Y:S05]  /*7720*/  BSYNC B1 ;  /* 0x0000000000017941 */ /* 0x000fea0003800000 */
.L_x_115:
        /* <DEDUP_REMOVED lines=12> */
.L_x_118:
[----:B------:R-:W-:Y:S05]  /*77f0*/  BSYNC B1 ;  /* 0x0000000000017941 */ /* 0x000fea0003800000 */
.L_x_117:
        /* <DEDUP_REMOVED lines=12> */
.L_x_120:
[----:B------:R-:W-:Y:S05]  /*78c0*/  BSYNC B1 ;  /* 0x0000000000017941 */ /* 0x000fea0003800000 */
.L_x_119:
        /* <DEDUP_REMOVED lines=12> */
.L_x_122:
[----:B------:R-:W-:Y:S05]  /*7990*/  BSYNC B1 ;  /* 0x0000000000017941 */ /* 0x000fea0003800000 */
.L_x_121:
        /* <DEDUP_REMOVED lines=12> */
.L_x_124:
[----:B------:R-:W-:Y:S05]  /*7a60*/  BSYNC B1 ;  /* 0x0000000000017941 */ /* 0x000fea0003800000 */
.L_x_123:
        /* <DEDUP_REMOVED lines=12> */
.L_x_126:
[----:B------:R-:W-:Y:S05]  /*7b30*/  BSYNC B1 ;  /* 0x0000000000017941 */ /* 0x000fea0003800000 */
.L_x_125:
        /* <DEDUP_REMOVED lines=12> */
.L_x_128:
[----:B------:R-:W-:Y:S05]  /*7c00*/  BSYNC B1 ;  /* 0x0000000000017941 */ /* 0x000fea0003800000 */
.L_x_127:
        /* <DEDUP_REMOVED lines=12> */
.L_x_130:
[----:B------:R-:W-:Y:S05]  /*7cd0*/  BSYNC B1 ;  /* 0x0000000000017941 */ /* 0x000fea0003800000 */
.L_x_129:
        /* <DEDUP_REMOVED lines=12> */
.L_x_132:
[----:B------:R-:W-:Y:S05]  /*7da0*/  BSYNC B1 ;  /* 0x0000000000017941 */ /* 0x000fea0003800000 */
.L_x_131:
        /* <DEDUP_REMOVED lines=12> */
.L_x_134:
[----:B------:R-:W-:Y:S05]  /*7e70*/  BSYNC B1 ;  /* 0x0000000000017941 */ /* 0x000fea0003800000 */
.L_x_133:
        /* <DEDUP_REMOVED lines=12> */
.L_x_136:
[----:B------:R-:W-:Y:S05]  /*7f40*/  BSYNC B1 ;  /* 0x0000000000017941 */ /* 0x000fea0003800000 */
.L_x_135:
        /* <DEDUP_REMOVED lines=12> */
.L_x_138:
[----:B------:R-:W-:Y:S05]  /*8010*/  BSYNC B1 ;  /* 0x0000000000017941 */ /* 0x000fea0003800000 */
.L_x_137:
        /* <DEDUP_REMOVED lines=12> */
.L_x_140:
[----:B------:R-:W-:Y:S05]  /*80e0*/  BSYNC B1 ;  /* 0x0000000000017941 */ /* 0x000fea0003800000 */
.L_x_139:
        /* <DEDUP_REMOVED lines=12> */
.L_x_142:
[----:B------:R-:W-:Y:S05]  /*81b0*/  BSYNC B1 ;  /* 0x0000000000017941 */ /* 0x000fea0003800000 */
.L_x_141:
        /* <DEDUP_REMOVED lines=12> */
.L_x_144:
[----:B------:R-:W-:Y:S05]  /*8280*/  BSYNC B1 ;  /* 0x0000000000017941 */ /* 0x000fea0003800000 */
.L_x_143:
        /* <DEDUP_REMOVED lines=12> */
.L_x_146:
[----:B------:R-:W-:Y:S05]  /*8350*/  BSYNC B1 ;  /* 0x0000000000017941 */ /* 0x000fea0003800000 */
.L_x_145:
        /* <DEDUP_REMOVED lines=12> */
.L_x_148:
[----:B------:R-:W-:Y:S05]  /*8420*/  BSYNC B1 ;  /* 0x0000000000017941 */ /* 0x000fea0003800000 */
.L_x_147:
        /* <DEDUP_REMOVED lines=12> */
.L_x_150:
[----:B------:R-:W-:Y:S05]  /*84f0*/  BSYNC B1 ;  /* 0x0000000000017941 */ /* 0x000fea0003800000 */
.L_x_149:
        /* <DEDUP_REMOVED lines=12> */
.L_x_152:
[----:B------:R-:W-:Y:S05]  /*85c0*/  BSYNC B1 ;  /* 0x0000000000017941 */ /* 0x000fea0003800000 */
.L_x_151:
        /* <DEDUP_REMOVED lines=12> */
.L_x_154:
[----:B------:R-:W-:Y:S05]  /*8690*/  BSYNC B1 ;  /* 0x0000000000017941 */ /* 0x000fea0003800000 */
.L_x_153:
        /* <DEDUP_REMOVED lines=12> */
.L_x_156:
[----:B------:R-:W-:Y:S05]  /*8760*/  BSYNC B1 ;  /* 0x0000000000017941 */ /* 0x000fea0003800000 */
.L_x_155:
[----:B-----5:R-:W-:Y:S01]  /*8770*/  LOP3.LUT R44, R44, 0xff, RZ, 0xc0, !PT ;  /* 0x000000ff2c2c7812 */ /* 0x020fe200078ec0ff */
[----:B------:R-:W-:Y:S01]  /*8780*/  BSSY B1, `(.L_x_157) ;  /* 0x000000b000017945 */ /* 0x000fe20003800000 */
[----:B------:R-:W-:Y:S02]  /*8790*/  ISETP.LT.OR P2, PT, R42, 0x79, !P1 ;  /* 0x000000792a00780c */ /* 0x000fe40004f41670 */
[----:B------:R-:W-:Y:S02]  /*87a0*/  F2FP.F16.E5M2.UNPACK_B R44, R44 ;  /* 0x0000002cff2c723e */ /* 0x000fe400020004ff */
[----:B0--3--:R-:W-:-:S03]  /*87b0*/  PRMT R32, RZ, 0x7610, R32 ;  /* 0x00007610ff207816 */ /* 0x009fc60000000020 */
[----:B------:R-:W-:-:S05]  /*87c0*/  HADD2.F32 R44, -RZ, R44.H0_H0 ;  /* 0x2000002cff2c7230 */ /* 0x000fca0000004100 */
[----:B------:R-:W-:-:S04]  /*87d0*/  FMUL R33, R44, UR21 ;  /* 0x000000152c217c20 */ /* 0x000fc80008400000 */
[----:B------:R-:W-:-:S05]  /*87e0*/  FFMA R33, R166, UR20, R33 ;  /* 0x00000014a6217c23 */ /* 0x000fca0008000021 */
[----:B------:R-:W-:-:S05]  /*87f0*/  F2FP.SATFINITE.E5M2.F32.PACK_AB_MERGE_C R33, RZ, R33, RZ ;  /* 0x00000021ff21723e */ /* 0x000fca00048060ff */
[----:B------:R0:W-:Y:S01]  /*8800*/  @!P0 STG.E.U8 desc[UR14][R24.64+0x79], R33 ;  /* 0x0000792118008986 */ /* 0x0001e2000c10110e */
[----:B------:R-:W-:Y:S05]  /*8810*/  @P2 BRA `(.L_x_158) ;  /* 0x0000000000042947 */ /* 0x000fea0003800000 */
[----:B------:R3:W5:Y:S02]  /*8820*/  LDG.E.U8 R32, desc[UR14][R34.64+0x78] ;  /* 0x0000780e22207981 */ /* 0x000764000c1e1100 */
.L_x_158:
[----:B------:R-:W-:Y:S05]  /*8830*/  BSYNC B1 ;  /* 0x0000000000017941 */ /* 0x000fea0003800000 */
.L_x_157:
[----:B-----5:R-:W-:Y:S01]  /*8840*/  LOP3.LUT R32, R32, 0xff, RZ, 0xc0, !PT ;  /* 0x000000ff20207812 */ /* 0x020fe200078ec0ff */
[----:B------:R-:W-:Y:S01]  /*8850*/  BSSY B1, `(.L_x_159) ;  /* 0x000000b000017945 */ /* 0x000fe20003800000 */
[----:B------:R-:W-:Y:S02]  /*8860*/  ISETP.LT.OR P1, PT, R42, 0x7a, !P1 ;  /* 0x0000007a2a00780c */ /* 0x000fe40004f21670 */
[----:B------:R-:W-:Y:S02]  /*8870*/  F2FP.F16.E5M2.UNPACK_B R32, R32 ;  /* 0x00000020ff20723e */ /* 0x000fe400020004ff */
[----:B0-2---:R-:W-:-:S03]  /*8880*/  PRMT R24, RZ, 0x7610, R24 ;  /* 0x00007610ff187816 */ /* 0x005fc60000000018 */
[----:B------:R-:W-:-:S05]  /*8890*/  HADD2.F32 R32, -RZ, R32.H0_H0 ;  /* 0x20000020ff207230 */ /* 0x000fca0000004100 */
[----:B------:R-:W-:-:S04]  /*88a0*/  FMUL R32, R32, UR21 ;  /* 0x0000001520207c20 */ /* 0x000fc80008400000 */
[----:B------:R-:W-:-:S05]  /*88b0*/  FFMA R32, R165, UR20, R32 ;  /* 0x00000014a5207c23 */ /* 0x000fca0008000020 */
[----:B------:R-:W-:-:S05]  /*88c0*/  F2FP.SATFINITE.E5M2.F32.PACK_AB_MERGE_C R25, RZ, R32, RZ ;  /* 0x00000020ff19723e */ /* 0x000fca00048060ff */
[----:B------:R0:W-:Y:S01]  /*88d0*/  @!P2 STG.E.U8 desc[UR14][R26.64+0x78], R25 ;  /* 0x000078191a00a986 */ /* 0x0001e2000c10110e */
[----:B------:R-:W-:Y:S05]  /*88e0*/  @P1 BRA `(.L_x_160) ;  /* 0x0000000000041947 */ /* 0x000fea0003800000 */
[----:B------:R2:W5:Y:S02]  /*88f0*/  LDG.E.U8 R24, desc[UR14][R34.64+0x79] ;  /* 0x0000790e22187981 */ /* 0x000564000c1e1100 */
.L_x_160:
[----:B------:R-:W-:Y:S05]  /*8900*/  BSYNC B1 ;  /* 0x0000000000017941 */ /* 0x000fea0003800000 */
.L_x_159:
[----:B-----5:R-:W-:Y:S01]  /*8910*/  LOP3.LUT R24, R24, 0xff, RZ, 0xc0, !PT ;  /* 0x000000ff18187812 */ /* 0x020fe200078ec0ff */
[----:B------:R-:W-:Y:S01]  /*8920*/  BSSY B1, `(.L_x_161) ;  /* 0x0000013000017945 */ /* 0x000fe20003800000 */
[----:B--234-:R-:W-:Y:S02]  /*8930*/  IADD3 R35, P0, R43, 0x80, RZ ;  /* 0x000000802b237810 */ /* 0x01cfe40007f1e0ff */
[----:B------:R-:W-:-:S03]  /*8940*/  F2FP.F16.E5M2.UNPACK_B R24, R24 ;  /* 0x00000018ff18723e */ /* 0x000fc600020004ff */
[----:B0-----:R-:W-:Y:S01]  /*8950*/  IMAD.X R25, RZ, RZ, R39, P0 ;  /* 0x000000ffff197224 */ /* 0x001fe200000e0627 */
        /* <DEDUP_REMOVED lines=15> */
.L_x_162:
[----:B------:R-:W-:Y:S05]  /*8a50*/  BSYNC B1 ;  /* 0x0000000000017941 */ /* 0x000fea0003800000 */
.L_x_161:
[----:B-----5:R-:W-:Y:S01]  /*8a60*/  LOP3.LUT R32, R32, 0xff, RZ, 0xc0, !PT ;  /* 0x000000ff20207812 */ /* 0x020fe200078ec0ff */
[----:B------:R-:W-:Y:S01]  /*8a70*/  BSSY B1, `(.L_x_163) ;  /* 0x000000b000017945 */ /* 0x000fe20003800000 */
[----:B------:R-:W-:Y:S02]  /*8a80*/  ISETP.LT.OR P2, PT, R42, 0x2, !P0 ;  /* 0x000000022a00780c */ /* 0x000fe40004741670 */
[----:B------:R-:W-:Y:S02]  /*8a90*/  F2FP.F16.E5M2.UNPACK_B R32, R32 ;  /* 0x00000020ff20723e */ /* 0x000fe400020004ff */
[----:B0-----:R-:W-:-:S03]  /*8aa0*/  PRMT R26, RZ, 0x7610, R26 ;  /* 0x00007610ff1a7816 */ /* 0x001fc6000000001a */
[----:B------:R-:W-:-:S05]  /*8ab0*/  HADD2.F32 R32, -RZ, R32.H0_H0 ;  /* 0x20000020ff207230 */ /* 0x000fca0000004100 */
[----:B------:R-:W-:-:S04]  /*8ac0*/  FMUL R32, R32, UR21 ;  /* 0x0000001520207c20 */ /* 0x000fc80008400000 */
[----:B------:R-:W-:-:S05]  /*8ad0*/  FFMA R32, R163, UR20, R32 ;  /* 0x00000014a3207c23 */ /* 0x000fca0008000020 */
[----:B------:R-:W-:-:S05]  /*8ae0*/  F2FP.SATFINITE.E5M2.F32.PACK_AB_MERGE_C R27, RZ, R32, RZ ;  /* 0x00000020ff1b723e */ /* 0x000fca00048060ff */
[----:B------:R0:W-:Y:S01]  /*8af0*/  @!P3 STG.E.U8 desc[UR14][R28.64], R27 ;  /* 0x0000001b1c00b986 */ /* 0x0001e2000c10110e */
[----:B------:R-:W-:Y:S05]  /*8b00*/  @P2 BRA `(.L_x_164) ;  /* 0x0000000000042947 */ /* 0x000fea0003800000 */
[----:B------:R3:W5:Y:S02]  /*8b10*/  LDG.E.U8 R26, desc[UR14][R24.64+0x1] ;  /* 0x0000010e181a7981 */ /* 0x000764000c1e1100 */
.L_x_164:
[----:B------:R-:W-:Y:S05]  /*8b20*/  BSYNC B1 ;  /* 0x0000000000017941 */ /* 0x000fea0003800000 */
.L_x_163:
[----:B-----5:R-:W-:Y:S01]  /*8b30*/  LOP3.LUT R26, R26, 0xff, RZ, 0xc0, !PT ;  /* 0x000000ff1a1a7812 */ /* 0x020fe200078ec0ff */
[----:B------:R-:W-:Y:S01]  /*8b40*/  BSSY B1, `(.L_x_165) ;  /* 0x0000013000017945 */ /* 0x000fe20003800000 */
[----:B------:R-:W-:Y:S02]  /*8b50*/  IADD3 R43, P1, R43, 0x88, RZ ;  /* 0x000000882b2b7810 */ /* 0x000fe40007f3e0ff */
[----:B------:R-:W-:Y:S02]  /*8b60*/  F2FP.F16.E5M2.UNPACK_B R26, R26 ;  /* 0x0000001aff1a723e */ /* 0x000fe400020004ff */
[----:B------:R-:W-:Y:S01]  /*8b70*/  PRMT R32, RZ, 0x7610, R32 ;  /* 0x00007610ff207816 */ /* 0x000fe20000000020 */
[----:B------:R-:W-:Y:S01]  /*8b80*/  IMAD.X R38, RZ, RZ, R39, P1 ;  /* 0x000000ffff267224 */ /* 0x000fe200008e0627 */
[----:B------:R-:W-:Y:S01]  /*8b90*/  ISETP.GE.AND P1, PT, R41, 0x89, PT ;  /* 0x000000892900780c */ /* 0x000fe20003f26270 */
[----:B------:R-:W-:Y:S02]  /*8ba0*/  HADD2.F32 R26, -RZ, R26.H0_H0 ;  /* 0x2000001aff1a7230 */ /* 0x000fe40000004100 */
[----:B------:R-:W-:Y:S01]  /*8bb0*/  IMAD R38, R38, UR6, RZ ;  /* 0x0000000626267c24 */ /* 0x000fe2000f8e02ff */
[----:B------:R-:W-:Y:S01]  /*8bc0*/  ISETP.LT.OR P5, PT, R42, 0x1, !P1 ;  /* 0x000000012a00780c */ /* 0x000fe20004fa1670 */
[----:B------:R-:W-:-:S04]  /*8bd0*/  IMAD.WIDE.U32 R36, R43, UR6, R36 ;  /* 0x000000062b247c25 */ /* 0x000fc8000f8e0024 */
[----:B0-----:R-:W-:Y:S01]  /*8be0*/  FMUL R27, R26, UR21 ;  /* 0x000000151a1b7c20 */ /* 0x001fe20008400000 */
[----:B------:R-:W-:-:S03]  /*8bf0*/  IMAD R43, R43, UR7, R38 ;  /* 0x000000072b2b7c24 */ /* 0x000fc6000f8e0226 */
[----:B------:R-:W-:Y:S01]  /*8c00*/  FFMA R27, R162, UR20, R27 ;  /* 0x00000014a21b7c23 */ /* 0x000fe2000800001b */
[----:B------:R-:W-:-:S04]  /*8c10*/  IADD3 R26, P3, R36, UR10, RZ ;  /* 0x0000000a241a7c10 */ /* 0x000fc8000ff7e0ff */
[----:B------:R-:W-:Y:S02]  /*8c20*/  F2FP.SATFINITE.E5M2.F32.PACK_AB_MERGE_C R33, RZ, R27, RZ ;  /* 0x0000001bff21723e */ /* 0x000fe400048060ff */
[----:B------:R-:W-:-:S03]  /*8c30*/  IADD3.X R27, R37, UR11, R43, P3, !PT ;  /* 0x0000000b251b7c10 */ /* 0x000fc60009ffe42b */
[----:B------:R0:W-:Y:S01]  /*8c40*/  @!P2 STG.E.U8 desc[UR14][R28.64+0x1], R33 ;  /* 0x000001211c00a986 */ /* 0x0001e2000c10110e */
[----:B------:R-:W-:Y:S05]  /*8c50*/  @P5 BRA `(.L_x_166) ;  /* 0x0000000000045947 */ /* 0x000fea0003800000 */
[----:B------:R4:W5:Y:S02]  /*8c60*/  LDG.E.U8 R32, desc[UR14][R26.64] ;  /* 0x0000000e1a207981 */ /* 0x000964000c1e1100 */
.L_x_166:
[----:B------:R-:W-:Y:S05]  /*8c70*/  BSYNC B1 ;  /* 0x0000000000017941 */ /* 0x000fea0003800000 */
.L_x_165:
[----:B-----5:R-:W-:Y:S01]  /*8c80*/  LOP3.LUT R32, R32, 0xff, RZ, 0xc0, !PT ;  /* 0x000000ff20207812 */ /* 0x020fe200078ec0ff */
[----:B------:R-:W-:Y:S01]  /*8c90*/  BSSY B1, `(.L_x_167) ;  /* 0x000000b000017945 */ /* 0x000fe20003800000 */
[----:B------:R-:W-:Y:S02]  /*8ca0*/  ISETP.LT.OR P2, PT, R42, 0x2, !P1 ;  /* 0x000000022a00780c */ /* 0x000fe40004f41670 */
[----:B------:R-:W-:-:S05]  /*8cb0*/  F2FP.F16.E5M2.UNPACK_B R32, R32 ;  /* 0x00000020ff20723e */ /* 0x000fca00020004ff */
[----:B------:R-:W-:-:S05]  /*8cc0*/  HADD2.F32 R32, -RZ, R32.H0_H0 ;  /* 0x20000020ff207230 */ /* 0x000fca0000004100 */
[----:B------:R-:W-:-:S04]  /*8cd0*/  FMUL R32, R32, UR21 ;  /* 0x0000001520207c20 */ /* 0x000fc80008400000 */
[----:B------:R-:W-:-:S05]  /*8ce0*/  FFMA R32, R161, UR20, R32 ;  /* 0x00000014a1207c23 */ /* 0x000fca0008000020 */
[----:B0-----:R-:W-:Y:S02]  /*8cf0*/  F2FP.SATFINITE.E5M2.F32.PACK_AB_MERGE_C R33, RZ, R32, RZ ;  /* 0x00000020ff21723e */ /* 0x001fe400048060ff */
[----:B------:R-:W-:-:S03]  /*8d00*/  PRMT R32, RZ, 0x7610, R32 ;  /* 0x00007610ff207816 */ /* 0x000fc60000000020 */
[----:B------:R0:W-:Y:S01]  /*8d10*/  @!P5 STG.E.U8 desc[UR14][R30.64], R33 ;  /* 0x000000211e00d986 */ /* 0x0001e2000c10110e */
[----:B------:R-:W-:Y:S05]  /*8d20*/  @P2 BRA `(.L_x_168) ;  /* 0x0000000000042947 */ /* 0x000fea0003800000 */
[----:B------:R0:W5:Y:S02]  /*8d30*/  LDG.E.U8 R32, desc[UR14][R26.64+0x1] ;  /* 0x0000010e1a207981 */ /* 0x000164000c1e1100 */
.L_x_168:
[----:B------:R-:W-:Y:S05]  /*8d40*/  BSYNC B1 ;  /* 0x0000000000017941 */ /* 0x000fea0003800000 */
.L_x_167:
[----:B-----5:R-:W-:Y:S01]  /*8d50*/  LOP3.LUT R32, R32, 0xff, RZ, 0xc0, !PT ;  /* 0x000000ff20207812 */ /* 0x020fe200078ec0ff */
[----:B------:R-:W-:Y:S01]  /*8d60*/  BSSY B1, `(.L_x_169) ;  /* 0x000000b000017945 */ /* 0x000fe20003800000 */
[----:B------:R-:W-:Y:S02]  /*8d70*/  ISETP.LT.OR P3, PT, R42, 0x9, !P0 ;  /* 0x000000092a00780c */ /* 0x000fe40004761670 */
[----:B------:R-:W-:-:S05]  /*8d80*/  F2FP.F16.E5M2.UNPACK_B R32, R32 ;  /* 0x00000020ff20723e */ /* 0x000fca00020004ff */
[----:B------:R-:W-:-:S05]  /*8d90*/  HADD2.F32 R32, -RZ, R32.H0_H0 ;  /* 0x20000020ff207230 */ /* 0x000fca0000004100 */
[----:B0-----:R-:W-:Y:S01]  /*8da0*/  FMUL R33, R32, UR21 ;  /* 0x0000001520217c20 */ /* 0x001fe20008400000 */
[----:B------:R-:W-:-:S03]  /*8db0*/  PRMT R32, RZ, 0x7610, R32 ;  /* 0x00007610ff207816 */ /* 0x000fc60000000020 */
[----:B------:R-:W-:-:S05]  /*8dc0*/  FFMA R33, R160, UR20, R33 ;  /* 0x00000014a0217c23 */ /* 0x000fca0008000021 */
[----:B------:R-:W-:-:S05]  /*8dd0*/  F2FP.SATFINITE.E5M2.F32.PACK_AB_MERGE_C R33, RZ, R33, RZ ;  /* 0x00000021ff21723e */ /* 0x000fca00048060ff */
[----:B------:R0:W-:Y:S01]  /*8de0*/  @!P2 STG.E.U8 desc[UR14][R30.64+0x1], R33 ;  /* 0x000001211e00a986 */ /* 0x0001e2000c10110e */
[----:B------:R-:W-:Y:S05]  /*8df0*/  @P3 BRA `(.L_x_170) ;  /* 0x0000000000043947 */ /* 0x000fea0003800000 */
[----:B------:R0:W5:Y:S02]  /*8e00*/  LDG.E.U8 R32, desc[UR14][R24.64+0x8] ;  /* 0x0000080e18207981 */ /* 0x000164000c1e1100 */
.L_x_170:
[----:B------:R-:W-:Y:S05]  /*8e10*/  BSYNC B1 ;  /* 0x0000000000017941 */ /* 0x000fea0003800000 */
.L_x_169:
        /* <DEDUP_REMOVED lines=12> */
.L_x_172:
[----:B------:R-:W-:Y:S05]  /*8ee0*/  BSYNC B1 ;  /* 0x0000000000017941 */ /* 0x000fea0003800000 */
.L_x_171:
        /* <DEDUP_REMOVED lines=12> */
.L_x_174:
[----:B------:R-:W-:Y:S05]  /*8fb0*/  BSYNC B1 ;  /* 0x0000000000017941 */ /* 0x000fea0003800000 */
.L_x_173:
        /* <DEDUP_REMOVED lines=12> */
.L_x_176:
[----:B------:R-:W-:Y:S05]  /*9080*/  BSYNC B1 ;  /* 0x0000000000017941 */ /* 0x000fea0003800000 */
.L_x_175:
        /* <DEDUP_REMOVED lines=12> */
.L_x_178:
[----:B------:R-:W-:Y:S05]  /*9150*/  BSYNC B1 ;  /* 0x0000000000017941 */ /* 0x000fea0003800000 */
.L_x_177:
        /* <DEDUP_REMOVED lines=12> */
.L_x_180:
[----:B------:R-:W-:Y:S05]  /*9220*/  BSYNC B1 ;  /* 0x0000000000017941 */ /* 0x000fea0003800000 */
.L_x_179:
        /* <DEDUP_REMOVED lines=12> */
.L_x_182:
[----:B------:R-:W-:Y:S05]  /*92f0*/  BSYNC B1 ;  /* 0x0000000000017941 */ /* 0x000fea0003800000 */
.L_x_181:
        /* <DEDUP_REMOVED lines=12> */
.L_x_184:
[----:B------:R-:W-:Y:S05]  /*93c0*/  BSYNC B1 ;  /* 0x0000000000017941 */ /* 0x000fea0003800000 */
.L_x_183:
        /* <DEDUP_REMOVED lines=12> */
.L_x_186:
[----:B------:R-:W-:Y:S05]  /*9490*/  BSYNC B1 ;  /* 0x0000000000017941 */ /* 0x000fea0003800000 */
.L_x_185:
[----:B-----5:R-:W-:Y:S01]  /*94a0*/  LOP3.LUT R32, R32, 0xff, RZ, 0xc0, !PT ;  /* 0x000000ff20207812 */ /* 0x020fe200078ec0ff */
[----:B------:R-:W-:Y:S01]  /*94b0*/  BSSY B1, `(.L_x_187) ;  /* 0x000000b000017945 */ /* 0x000fe20003800000 */
[----:B------:R-:W-:Y:S02]  /*94c0*/  ISETP.LT.OR P2, PT, R42, 0x1a, !P0 ;  /* 0x0000001a2a00780c */ /* 0x000fe40004741670 */
[----:B------:R-:W-:-:S05]  /*94d0*/  F2FP.F16.E5M2.UNPACK_B R32, R32 ;  /* 0x00000020ff20723e */ /* 0x000fca00020004ff */
[----:B------:R-:W-:-:S05]  /*94e0*/  HADD2.F32 R32, -RZ, R32.H0_H0 ;  /* 0x20000020ff207230 */ /* 0x000fca0000004100 */
[----:B------:R-:W-:-:S04]  /*94f0*/  FMUL R32, R32, UR21 ;  /* 0x0000001520207c20 */ /* 0x000fc80008400000 */
[----:B------:R-:W-:Y:S01]  /*9500*/  FFMA R32, R23, UR20, R32 ;  /* 0x0000001417207c23 */ /* 0x000fe20008000020 */
[----:B------:R-:W-:-:S04]  /*9510*/  PRMT R23, RZ, 0x7610, R23 ;  /* 0x00007610ff177816 */ /* 0x000fc80000000017 */
[----:B0-----:R-:W-:-:S05]  /*9520*/  F2FP.SATFINITE.E5M2.F32.PACK_AB_MERGE_C R33, RZ, R32, RZ ;  /* 0x00000020ff21723e */ /* 0x001fca00048060ff */
[----:B------:R0:W-:Y:S01]  /*9530*/  @!P3 STG.E.U8 desc[UR14][R28.64+0x18], R33 ;  /* 0x000018211c00b986 */ /* 0x0001e2000c10110e */
[----:B------:R-:W-:Y:S05]  /*9540*/  @P2 BRA `(.L_x_188) ;  /* 0x0000000000042947 */ /* 0x000fea0003800000 */
[----:B------:R0:W5:Y:S02]  /*9550*/  LDG.E.U8 R23, desc[UR14][R24.64+0x19] ;  /* 0x0000190e18177981 */ /* 0x000164000c1e1100 */
.L_x_188:
[----:B------:R-:W-:Y:S05]  /*9560*/  BSYNC B1 ;  /* 0x0000000000017941 */ /* 0x000fea0003800000 */
.L_x_187:
        /* <DEDUP_REMOVED lines=8> */
[----:B------:R-:W-:-:S05]  /*95f0*/  F2FP.SATFINITE.E5M2.F32.PACK_AB_MERGE_C R23, RZ, R23, RZ ;  /* 0x00000017ff17723e */ /* 0x000fca00048060ff */
[----:B------:R0:W-:Y:S01]  /*9600*/  @!P2 STG.E.U8 desc[UR14][R28.64+0x19], R23 ;  /* 0x000019171c00a986 */ /* 0x0001e2000c10110e */
[----:B------:R-:W-:Y:S05]  /*9610*/  @P3 BRA `(.L_x_190) ;  /* 0x0000000000043947 */ /* 0x000fea0003800000 */
[----:B------:R0:W5:Y:S02]  /*9620*/  LDG.E.U8 R22, desc[UR14][R26.64+0x18] ;  /* 0x0000180e1a167981 */ /* 0x000164000c1e1100 */
.L_x_190:
[----:B------:R-:W-:Y:S05]  /*9630*/  BSYNC B1 ;  /* 0x0000000000017941 */ /* 0x000fea0003800000 */
.L_x_189:
        /* <DEDUP_REMOVED lines=12> */
.L_x_192:
[----:B------:R-:W-:Y:S05]  /*9700*/  BSYNC B1 ;  /* 0x0000000000017941 */ /* 0x000fea0003800000 */
.L_x_191:
        /* <DEDUP_REMOVED lines=12> */
.L_x_194:
[----:B------:R-:W-:Y:S05]  /*97d0*/  BSYNC B1 ;  /* 0x0000000000017941 */ /* 0x000fea0003800000 */
.L_x_193:
        /* <DEDUP_REMOVED lines=12> */
.L_x_196:
[----:B------:R-:W-:Y:S05]  /*98a0*/  BSYNC B1 ;  /* 0x0000000000017941 */ /* 0x000fea0003800000 */
.L_x_195:
        /* <DEDUP_REMOVED lines=12> */
.L_x_198:
[----:B------:R-:W-:Y:S05]  /*9970*/  BSYNC B1 ;  /* 0x0000000000017941 */ /* 0x000fea0003800000 */
.L_x_197:
        /* <DEDUP_REMOVED lines=12> */
.L_x_200:
[----:B------:R-:W-:Y:S05]  /*9a40*/  BSYNC B1 ;  /* 0x0000000000017941 */ /* 0x000fea0003800000 */
.L_x_199:
        /* <DEDUP_REMOVED lines=12> */
.L_x_202:
[----:B------:R-:W-:Y:S05]  /*9b10*/  BSYNC B1 ;  /* 0x0000000000017941 */ /* 0x000fea0003800000 */
.L_x_201:
        /* <DEDUP_REMOVED lines=12> */
.L_x_204:
[----:B------:R-:W-:Y:S05]  /*9be0*/  BSYNC B1 ;  /* 0x0000000000017941 */ /* 0x000fea0003800000 */
.L_x_203:
        /* <DEDUP_REMOVED lines=12> */
.L_x_206:
[----:B------:R-:W-:Y:S05]  /*9cb0*/  BSYNC B1 ;  /* 0x0000000000017941 */ /* 0x000fea0003800000 */
.L_x_205:
        /* <DEDUP_REMOVED lines=12> */
.L_x_208:
[----:B------:R-:W-:Y:S05]  /*9d80*/  BSYNC B1 ;  /* 0x0000000000017941 */ /* 0x000fea0003800000 */
.L_x_207:
        /* <DEDUP_REMOVED lines=12> */
.L_x_210:
[----:B------:R-:W-:Y:S05]  /*9e50*/  BSYNC B1 ;  /* 0x0000000000017941 */ /* 0x000fea0003800000 */
.L_x_209:
        /* <DEDUP_REMOVED lines=12> */
.L_x_212:
[----:B------:R-:W-:Y:S05]  /*9f20*/  BSYNC B1 ;  /* 0x0000000000017941 */ /* 0x000fea0003800000 */
.L_x_211:
        /* <DEDUP_REMOVED lines=12> */
.L_x_214:
[----:B------:R-:W-:Y:S05]  /*9ff0*/  BSYNC B1 ;  /* 0x0000000000017941 */ /* 0x000fea0003800000 */
.L_x_213:
        /* <DEDUP_REMOVED lines=12> */
.L_x_216:
[----:B------:R-:W-:Y:S05]  /*a0c0*/  BSYNC B1 ;  /* 0x0000000000017941 */ /* 0x000fea0003800000 */
.L_x_215:
        /* <DEDUP_REMOVED lines=12> */
.L_x_218:
[----:B------:R-:W-:Y:S05]  /*a190*/  BSYNC B1 ;  /* 0x0000000000017941 */ /* 0x000fea0003800000 */
.L_x_217:
        /* <DEDUP_REMOVED lines=12> */
.L_x_220:
[----:B------:R-:W-:Y:S05]  /*a260*/  BSYNC B1 ;  /* 0x0000000000017941 */ /* 0x000fea0003800000 */
.L_x_219:
        /* <DEDUP_REMOVED lines=12> */
.L_x_222:
[----:B------:R-:W-:Y:S05]  /*a330*/  BSYNC B1 ;  /* 0x0000000000017941 */ /* 0x000fea0003800000 */
.L_x_221:
        /* <DEDUP_REMOVED lines=12> */
.L_x_224:
[----:B------:R-:W-:Y:S05]  /*a400*/  BSYNC B1 ;  /* 0x0000000000017941 */ /* 0x000fea0003800000 */
.L_x_223:
        /* <DEDUP_REMOVED lines=12> */
.L_x_226:
[----:B------:R-:W-:Y:S05]  /*a4d0*/  BSYNC B1 ;  /* 0x0000000000017941 */ /* 0x000fea0003800000 */
.L_x_225:
        /* <DEDUP_REMOVED lines=12> */
.L_x_228:
[----:B------:R-:W-:Y:S05]  /*a5a0*/  BSYNC B1 ;  /* 0x0000000000017941 */ /* 0x000fea0003800000 */
.L_x_227:
        /* <DEDUP_REMOVED lines=12> */
.L_x_230:
[----:B------:R-:W-:Y:S05]  /*a670*/  BSYNC B1 ;  /* 0x0000000000017941 */ /* 0x000fea0003800000 */
.L_x_229:
[----:B-----5:R-:W-:Y:S01]  /*a680*/  LOP3.LUT R2, R2, 0xff, RZ, 0xc0, !PT ;  /* 0x000000ff02027812 */ /* 0x020fe200078ec0ff */
[----:B------:R-:W-:Y:S01]  /*a690*/  BSSY B1, `(.L_x_231) ;  /* 0x000000b000017945 */ /* 0x000fe20003800000 */
[----:B------:R-:W-:Y:S02]  /*a6a0*/  ISETP.LT.OR P2, PT, R42, 0x42, !P1 ;  /* 0x000000422a00780c */ /* 0x000fe40004f41670 */
[----:B------:R-:W-:-:S05]  /*a6b0*/  F2FP.F16.E5M2.UNPACK_B R2, R2 ;  /* 0x00000002ff02723e */ /* 0x000fca00020004ff */
[----:B------:R-:W-:-:S05]  /*a6c0*/  HADD2.F32 R2, -RZ, R2.H0_H0 ;  /* 0x20000002ff027230 */ /* 0x000fca0000004100 */
[----:B0-----:R-:W-:-:S04]  /*a6d0*/  FMUL R3, R2, UR21 ;  /* 0x0000001502037c20 */ /* 0x001fc80008400000 */
[----:B------:R-:W-:Y:S01]  /*a6e0*/  FFMA R3, R0, UR20, R3 ;  /* 0x0000001400037c23 */ /* 0x000fe20008000003 */
[----:B------:R-:W-:-:S04]  /*a6f0*/  PRMT R0, RZ, 0x7610, R0 ;  /* 0x00007610ff007816 */ /* 0x000fc80000000000 */
[----:B------:R-:W-:-:S05]  /*a700*/  F2FP.SATFINITE.E5M2.F32.PACK_AB_MERGE_C R3, RZ, R3, RZ ;  /* 0x00000003ff03723e */ /* 0x000fca00048060ff */
[----:B------:R0:W-:Y:S01]  /*a710*/  @!P3 STG.E.U8 desc[UR14][R30.64+0x40], R3 ;  /* 0x000040031e00b986 */ /* 0x0001e2000c10110e */
[----:B------:R-:W-:Y:S05]  /*a720*/  @P2 BRA `(.L_x_232) ;  /* 0x0000000000042947 */ /* 0x000fea0003800000 */
[----:B------:R0:W5:Y:S02]  /*a730*/  LDG.E.U8 R0, desc[UR14][R26.64+0x41] ;  /* 0x0000410e1a007981 */ /* 0x000164000c1e1100 */
.L_x_232:
[----:B------:R-:W-:Y:S05]  /*a740*/  BSYNC B1 ;  /* 0x0000000000017941 */ /* 0x000fea0003800000 */
.L_x_231:
[----:B------:R-:W2:Y:S01]  /*a750*/  LDL.LU R2, [R1] ;  /* 0x0000000001027983 */ /* 0x000ea20000300800 */
[----:B-----5:R-:W-:Y:S01]  /*a760*/  LOP3.LUT R0, R0, 0xff, RZ, 0xc0, !PT ;  /* 0x000000ff00007812 */ /* 0x020fe200078ec0ff */
[----:B------:R-:W-:Y:S01]  /*a770*/  BSSY B1, `(.L_x_233) ;  /* 0x000000b000017945 */ /* 0x000fe20003800000 */
[----:B------:R-:W-:Y:S02]  /*a780*/  ISETP.LT.OR P3, PT, R42, 0x49, !P0 ;  /* 0x000000492a00780c */ /* 0x000fe40004761670 */
[----:B------:R-:W-:-:S05]  /*a790*/  F2FP.F16.E5M2.UNPACK_B R0, R0 ;  /* 0x00000000ff00723e */ /* 0x000fca00020004ff */
[----:B------:R-:W-:-:S05]  /*a7a0*/  HADD2.F32 R0, -RZ, R0.H0_H0 ;  /* 0x20000000ff007230 */ /* 0x000fca0000004100 */
[----:B------:R-:W-:-:S04]  /*a7b0*/  FMUL R0, R0, UR21 ;  /* 0x0000001500007c20 */ /* 0x000fc80008400000 */
[----:B--2---:R-:W-:-:S05]  /*a7c0*/  FFMA R0, R2, UR20, R0 ;  /* 0x0000001402007c23 */ /* 0x004fca0008000000 */
[----:B0-----:R-:W-:Y:S02]  /*a7d0*/  F2FP.SATFINITE.E5M2.F32.PACK_AB_MERGE_C R3, RZ, R0, RZ ;  /* 0x00000000ff03723e */ /* 0x001fe400048060ff */
[----:B------:R-:W-:-:S03]  /*a7e0*/  PRMT R0, RZ, 0x7610, R0 ;  /* 0x00007610ff007816 */ /* 0x000fc60000000000 */
[----:B------:R0:W-:Y:S01]  /*a7f0*/  @!P2 STG.E.U8 desc[UR14][R30.64+0x41], R3 ;  /* 0x000041031e00a986 */ /* 0x0001e2000c10110e */
[----:B------:R-:W-:Y:S05]  /*a800*/  @P3 BRA `(.L_x_234) ;  /* 0x0000000000043947 */ /* 0x000fea0003800000 */
[----:B------:R2:W5:Y:S02]  /*a810*/  LDG.E.U8 R0, desc[UR14][R24.64+0x48] ;  /* 0x0000480e18007981 */ /* 0x000564000c1e1100 */
.L_x_234:
[----:B------:R-:W-:Y:S05]  /*a820*/  BSYNC B1 ;  /* 0x0000000000017941 */ /* 0x000fea0003800000 */
.L_x_233:
[----:B------:R-:W3:Y:S01]  /*a830*/  LDL.LU R2, [R1+0x4] ;  /* 0x0000040001027983 */ /* 0x000ee20000300800 */
[----:B-----5:R-:W-:Y:S01]  /*a840*/  LOP3.LUT R0, R0, 0xff, RZ, 0xc0, !PT ;  /* 0x000000ff00007812 */ /* 0x020fe200078ec0ff */
[----:B------:R-:W-:Y:S01]  /*a850*/  BSSY B1, `(.L_x_235) ;  /* 0x000000b000017945 */ /* 0x000fe20003800000 */
[----:B------:R-:W-:Y:S02]  /*a860*/  ISETP.LT.OR P2, PT, R42, 0x4a, !P0 ;  /* 0x0000004a2a00780c */ /* 0x000fe40004741670 */
[----:B------:R-:W-:-:S05]  /*a870*/  F2FP.F16.E5M2.UNPACK_B R0, R0 ;  /* 0x00000000ff00723e */ /* 0x000fca00020004ff */
[----:B------:R-:W-:-:S05]  /*a880*/  HADD2.F32 R0, -RZ, R0.H0_H0 ;  /* 0x20000000ff007230 */ /* 0x000fca0000004100 */
[----:B------:R-:W-:-:S04]  /*a890*/  FMUL R0, R0, UR21 ;  /* 0x0000001500007c20 */ /* 0x000fc80008400000 */
[----:B---3--:R-:W-:-:S05]  /*a8a0*/  FFMA R0, R2, UR20, R0 ;  /* 0x0000001402007c23 */ /* 0x008fca0008000000 */
[----:B0-----:R-:W-:Y:S02]  /*a8b0*/  F2FP.SATFINITE.E5M2.F32.PACK_AB_MERGE_C R3, RZ, R0, RZ ;  /* 0x00000000ff03723e */ /* 0x001fe400048060ff */
[----:B------:R-:W-:-:S03]  /*a8c0*/  PRMT R0, RZ, 0x7610, R0 ;  /* 0x00007610ff007816 */ /* 0x000fc60000000000 */
[----:B------:R0:W-:Y:S01]  /*a8d0*/  @!P3 STG.E.U8 desc[UR14][R28.64+0x48], R3 ;  /* 0x000048031c00b986 */ /* 0x0001e2000c10110e */
[----:B------:R-:W-:Y:S05]  /*a8e0*/  @P2 BRA `(.L_x_236) ;  /* 0x0000000000042947 */ /* 0x000fea0003800000 */
[----:B------:R3:W5:Y:S02]  /*a8f0*/  LDG.E.U8 R0, desc[UR14][R24.64+0x49] ;  /* 0x0000490e18007981 */ /* 0x000764000c1e1100 */
.L_x_236:
[----:B------:R-:W-:Y:S05]  /*a900*/  BSYNC B1 ;  /* 0x0000000000017941 */ /* 0x000fea0003800000 */
.L_x_235:
[----:B------:R-:W2:Y:S01]  /*a910*/  LDL.LU R2, [R1+0x8] ;  /* 0x0000080001027983 */ /* 0x000ea20000300800 */
        /* <DEDUP_REMOVED lines=12> */
.L_x_238:
[----:B------:R-:W-:Y:S05]  /*a9e0*/  BSYNC B1 ;  /* 0x0000000000017941 */ /* 0x000fea0003800000 */
.L_x_237:
        /* <DEDUP_REMOVED lines=13> */
.L_x_240:
[----:B------:R-:W-:Y:S05]  /*aac0*/  BSYNC B1 ;  /* 0x0000000000017941 */ /* 0x000fea0003800000 */
.L_x_239:
        /* <DEDUP_REMOVED lines=13> */
.L_x_242:
[----:B------:R-:W-:Y:S05]  /*aba0*/  BSYNC B1 ;  /* 0x0000000000017941 */ /* 0x000fea0003800000 */
.L_x_241:
        /* <DEDUP_REMOVED lines=13> */
.L_x_244:
[----:B------:R-:W-:Y:S05]  /*ac80*/  BSYNC B1 ;  /* 0x0000000000017941 */ /* 0x000fea0003800000 */
.L_x_243:
        /* <DEDUP_REMOVED lines=13> */
.L_x_246:
[----:B------:R-:W-:Y:S05]  /*ad60*/  BSYNC B1 ;  /* 0x0000000000017941 */ /* 0x000fea0003800000 */
.L_x_245:
        /* <DEDUP_REMOVED lines=13> */
.L_x_248:
[----:B------:R-:W-:Y:S05]  /*ae40*/  BSYNC B1 ;  /* 0x0000000000017941 */ /* 0x000fea0003800000 */
.L_x_247:
        /* <DEDUP_REMOVED lines=13> */
.L_x_250:
[----:B------:R-:W-:Y:S05]  /*af20*/  BSYNC B1 ;  /* 0x0000000000017941 */ /* 0x000fea0003800000 */
.L_x_249:
        /* <DEDUP_REMOVED lines=13> */
.L_x_252:
[----:B------:R-:W-:Y:S05]  /*b000*/  BSYNC B1 ;  /* 0x0000000000017941 */ /* 0x000fea0003800000 */
.L_x_251:
        /* <DEDUP_REMOVED lines=13> */
.L_x_254:
[----:B------:R-:W-:Y:S05]  /*b0e0*/  BSYNC B1 ;  /* 0x0000000000017941 */ /* 0x000fea0003800000 */
.L_x_253:
        /* <DEDUP_REMOVED lines=13> */
.L_x_256:
[----:B------:R-:W-:Y:S05]  /*b1c0*/  BSYNC B1 ;  /* 0x0000000000017941 */ /* 0x000fea0003800000 */
.L_x_255:
        /* <DEDUP_REMOVED lines=13> */
.L_x_258:
[----:B------:R-:W-:Y:S05]  /*b2a0*/  BSYNC B1 ;  /* 0x0000000000017941 */ /* 0x000fea0003800000 */
.L_x_257:
        /* <DEDUP_REMOVED lines=13> */
.L_x_260:
[----:B------:R-:W-:Y:S05]  /*b380*/  BSYNC B1 ;  /* 0x0000000000017941 */ /* 0x000fea0003800000 */
.L_x_259:
        /* <DEDUP_REMOVED lines=13> */
.L_x_262:
[----:B------:R-:W-:Y:S05]  /*b460*/  BSYNC B1 ;  /* 0x0000000000017941 */ /* 0x000fea0003800000 */
.L_x_261:
        /* <DEDUP_REMOVED lines=13> */
.L_x_264:
[----:B------:R-:W-:Y:S05]  /*b540*/  BSYNC B1 ;  /* 0x0000000000017941 */ /* 0x000fea0003800000 */
.L_x_263:
        /* <DEDUP_REMOVED lines=13> */
.L_x_266:
[----:B------:R-:W-:Y:S05]  /*b620*/  BSYNC B1 ;  /* 0x0000000000017941 */ /* 0x000fea0003800000 */
.L_x_265:
        /* <DEDUP_REMOVED lines=13> */
.L_x_268:
[----:B------:R-:W-:Y:S05]  /*b700*/  BSYNC B1 ;  /* 0x0000000000017941 */ /* 0x000fea0003800000 */
.L_x_267:
        /* <DEDUP_REMOVED lines=13> */
.L_x_270:
[----:B------:R-:W-:Y:S05]  /*b7e0*/  BSYNC B1 ;  /* 0x0000000000017941 */ /* 0x000fea0003800000 */
.L_x_269:
        /* <DEDUP_REMOVED lines=13> */
.L_x_272:
[----:B------:R-:W-:Y:S05]  /*b8c0*/  BSYNC B1 ;  /* 0x0000000000017941 */ /* 0x000fea0003800000 */
.L_x_271:
        /* <DEDUP_REMOVED lines=13> */
.L_x_274:
[----:B------:R-:W-:Y:S05]  /*b9a0*/  BSYNC B1 ;  /* 0x0000000000017941 */ /* 0x000fea0003800000 */
.L_x_273:
        /* <DEDUP_REMOVED lines=13> */
.L_x_276:
[----:B------:R-:W-:Y:S05]  /*ba80*/  BSYNC B1 ;  /* 0x0000000000017941 */ /* 0x000fea0003800000 */
.L_x_275:
        /* <DEDUP_REMOVED lines=13> */
.L_x_278:
[----:B------:R-:W-:Y:S05]  /*bb60*/  BSYNC B1 ;  /* 0x0000000000017941 */ /* 0x000fea0003800000 */
.L_x_277:
        /* <DEDUP_REMOVED lines=13> */
.L_x_280:
[----:B------:R-:W-:Y:S05]  /*bc40*/  BSYNC B1 ;  /* 0x0000000000017941 */ /* 0x000fea0003800000 */
.L_x_279:
        /* <DEDUP_REMOVED lines=13> */
.L_x_282:
[----:B------:R-:W-:Y:S05]  /*bd20*/  BSYNC B1 ;  /* 0x0000000000017941 */ /* 0x000fea0003800000 */
.L_x_281:
        /* <DEDUP_REMOVED lines=13> */
.L_x_284:
[----:B------:R-:W-:Y:S05]  /*be00*/  BSYNC B1 ;  /* 0x0000000000017941 */ /* 0x000fea0003800000 */
.L_x_283:
        /* <DEDUP_REMOVED lines=13> */
.L_x_286:
[----:B------:R-:W-:Y:S05]  /*bee0*/  BSYNC B1 ;  /* 0x0000000000017941 */ /* 0x000fea0003800000 */
.L_x_285:
        /* <DEDUP_REMOVED lines=13> */
.L_x_288:
[----:B------:R-:W-:Y:S05]  /*bfc0*/  BSYNC B1 ;  /* 0x0000000000017941 */ /* 0x000fea0003800000 */
.L_x_287:
[----:B------:R-:W-:Y:S05]  /*bfd0*/  @P1 BRA `(.L_x_289) ;  /* 0x0000002000a81947 */ /* 0x000fea0003800000 */
[----:B------:R-:W2:Y:S01]  /*bfe0*/  LDL.LU R2, [R1+0x70] ;  /* 0x0000700001027983 */ /* 0x000ea20000300800 */
[----:B-----5:R-:W-:-:S04]  /*bff0*/  LOP3.LUT R0, R0, 0xff, RZ, 0xc0, !PT ;  /* 0x000000ff00007812 */ /* 0x020fc800078ec0ff */
[----:B------:R-:W-:-:S05]  /*c000*/  F2FP.F16.E5M2.UNPACK_B R0, R0 ;  /* 0x00000000ff00723e */ /* 0x000fca00020004ff */
[----:B------:R-:W-:-:S05]  /*c010*/  HADD2.F32 R0, -RZ, R0.H0_H0 ;  /* 0x20000000ff007230 */ /* 0x000fca0000004100 */
[----:B------:R-:W-:-:S04]  /*c020*/  FMUL R0, R0, UR21 ;  /* 0x0000001500007c20 */ /* 0x000fc80008400000 */
[----:B--2---:R-:W-:-:S05]  /*c030*/  FFMA R0, R2, UR20, R0 ;  /* 0x0000001402007c23 */ /* 0x004fca0008000000 */
[----:B0-----:R-:W-:-:S05]  /*c040*/  F2FP.SATFINITE.E5M2.F32.PACK_AB_MERGE_C R3, RZ, R0, RZ ;  /* 0x00000000ff03723e */ /* 0x001fca00048060ff */
[----:B------:R0:W-:Y:S01]  /*c050*/  STG.E.U8 desc[UR14][R30.64+0x79], R3 ;  /* 0x000079031e007986 */ /* 0x0001e2000c10110e */
[----:B------:R-:W-:Y:S05]  /*c060*/  BRA `(.L_x_289) ;  /* 0x0000002000847947 */ /* 0x000fea0003800000 */
.L_x_32:
[C---:B------:R-:W-:Y:S01]  /*c070*/  ISETP.GE.AND P3, PT, R41.reuse, 0x1, PT ;  /* 0x000000012900780c */ /* 0x040fe20003f66270 */
[----:B------:R-:W-:Y:S01]  /*c080*/  FMUL R226, R226, UR20 ;  /* 0x00000014e2e27c20 */ /* 0x000fe20008400000 */
[----:B------:R-:W-:Y:S01]  /*c090*/  ISETP.GE.AND P2, PT, R41, 0x9, PT ;  /* 0x000000092900780c */ /* 0x000fe20003f46270 */
[----:B------:R-:W-:Y:S01]  /*c0a0*/  FMUL R227, R227, UR20 ;  /* 0x00000014e3e37c20 */ /* 0x000fe20008400000 */
[----:B------:R-:W-:Y:S01]  /*c0b0*/  ISETP.LT.OR P0, PT, R42, 0x1, !P3 ;  /* 0x000000012a00780c */ /* 0x000fe20005f01670 */
[----:B------:R-:W-:Y:S01]  /*c0c0*/  FMUL R224, R224, UR20 ;  /* 0x00000014e0e07c20 */ /* 0x000fe20008400000 */
[C---:B------:R-:W-:Y:S01]  /*c0d0*/  ISETP.LT.OR P1, PT, R42.reuse, 0x2, !P3 ;  /* 0x000000022a00780c */ /* 0x040fe20005f21670 */
[----:B------:R-:W-:Y:S01]  /*c0e0*/  FMUL R225, R225, UR20 ;  /* 0x00000014e1e17c20 */ /* 0x000fe20008400000 */
[----:B------:R-:W-:Y:S02]  /*c0f0*/  ISETP.LT.OR P6, PT, R42, 0x2, !P2 ;  /* 0x000000022a00780c */ /* 0x000fe400057c1670 */
[----:B------:R-:W-:-:S02]  /*c100*/  F2FP.SATFINITE.E5M2.F32.PACK_AB_MERGE_C R227, RZ, R227, RZ ;  /* 0x000000e3ffe3723e */ /* 0x000fc400048060ff */
[----:B------:R-:W-:Y:S02]  /*c110*/  F2FP.SATFINITE.E5M2.F32.PACK_AB_MERGE_C R33, RZ, R226, RZ ;  /* 0x000000e2ff21723e */ /* 0x000fe400048060ff */
[C---:B------:R-:W-:Y:S01]  /*c120*/  ISETP.LT.OR P5, PT, R42.reuse, 0x1, !P2 ;  /* 0x000000012a00780c */ /* 0x040fe200057a1670 */
[----:B------:R-:W-:Y:S01]  /*c130*/  FMUL R223, R223, UR20 ;  /* 0x00000014dfdf7c20 */ /* 0x000fe20008400000 */
[----:B------:R-:W-:Y:S01]  /*c140*/  F2FP.SATFINITE.E5M2.F32.PACK_AB_MERGE_C R35, RZ, R224, RZ ;  /* 0x000000e0ff23723e */ /* 0x000fe200048060ff */
[----:B------:R-:W-:Y:S01]  /*c150*/  @!P0 STG.E.U8 desc[UR14][R24.64], R227 ;  /* 0x000000e318008986 */ /* 0x000fe2000c10110e */
[----:B------:R-:W-:-:S03]  /*c160*/  ISETP.LT.OR P0, PT, R42, 0x9, !P3 ;  /* 0x000000092a00780c */ /* 0x000fc60005f01670 */
[----:B------:R0:W-:Y:S01]  /*c170*/  @!P1 STG.E.U8 desc[UR14][R24.64+0x1], R33 ;  /* 0x0000012118009986 */ /* 0x0001e2000c10110e */
[----:B------:R-:W-:-:S03]  /*c180*/  ISETP.LT.OR P1, PT, R42, 0xa, !P3 ;  /* 0x0000000a2a00780c */ /* 0x000fc60005f21670 */
[----:B------:R2:W-:Y:S01]  /*c190*/  @!P6 STG.E.U8 desc[UR14][R26.64+0x1], R35 ;  /* 0x000001231a00e986 */ /* 0x0005e2000c10110e */
[----:B------:R-:W-:Y:S01]  /*c1a0*/  ISETP.LT.OR P6, PT, R42, 0xa, !P2 ;  /* 0x0000000a2a00780c */ /* 0x000fe200057c1670 */
[----:B------:R-:W-:Y:S01]  /*c1b0*/  FMUL R222, R222, UR20 ;  /* 0x00000014dede7c20 */ /* 0x000fe20008400000 */
[----:B------:R-:W-:Y:S01]  /*c1c0*/  F2FP.SATFINITE.E5M2.F32.PACK_AB_MERGE_C R225, RZ, R225, RZ ;  /* 0x000000e1ffe1723e */ /* 0x000fe200048060ff */
[----:B------:R-:W-:Y:S01]  /*c1d0*/  FMUL R220, R220, UR20 ;  /* 0x00000014dcdc7c20 */ /* 0x000fe20008400000 */
[----:B------:R-:W-:Y:S01]  /*c1e0*/  F2FP.SATFINITE.E5M2.F32.PACK_AB_MERGE_C R223, RZ, R223, RZ ;  /* 0x000000dfffdf723e */ /* 0x000fe200048060ff */
[----:B------:R-:W-:Y:S01]  /*c1f0*/  FMUL R221, R221, UR20 ;  /* 0x00000014dddd7c20 */ /* 0x000fe20008400000 */
[----:B------:R-:W-:Y:S01]  /*c200*/  FMUL R219, R219, UR20 ;  /* 0x00000014dbdb7c20 */ /* 0x000fe20008400000 */
[----:B------:R-:W-:Y:S01]  /*c210*/  @!P5 STG.E.U8 desc[UR14][R26.64], R225 ;  /* 0x000000e11a00d986 */ /* 0x000fe2000c10110e */
[----:B0-----:R-:W-:Y:S02]  /*c220*/  F2FP.SATFINITE.E5M2.F32.PACK_AB_MERGE_C R33, RZ, R222, RZ ;  /* 0x000000deff21723e */ /* 0x001fe400048060ff */
[----:B------:R-:W-:Y:S01]  /*c230*/  ISETP.LT.OR P5, PT, R42, 0x9, !P2 ;  /* 0x000000092a00780c */ /* 0x000fe200057a1670 */
[----:B------:R-:W-:Y:S01]  /*c240*/  FMUL R218, R218, UR20 ;  /* 0x00000014dada7c20 */ /* 0x000fe20008400000 */
[----:B--2---:R-:W-:Y:S01]  /*c250*/  F2FP.SATFINITE.E5M2.F32.PACK_AB_MERGE_C R35, RZ, R220, RZ ;  /* 0x000000dcff23723e */ /* 0x004fe200048060ff */
        /* <DEDUP_REMOVED lines=8> */
[----:B------:R-:W3:Y:S01]  /*c2e0*/  LDL.LU R226, [R1+0xc] ;  /* 0x00000c0001e27983 */ /* 0x000ee20000300800 */
[----:B------:R-:W-:-:S03]  /*c2f0*/  F2FP.SATFINITE.E5M2.F32.PACK_AB_MERGE_C R219, RZ, R219, RZ ;  /* 0x000000dbffdb723e */ /* 0x000fc600048060ff */
[----:B------:R-:W4:Y:S01]  /*c300*/  LDL.LU R224, [R1+0x8] ;  /* 0x0000080001e07983 */ /* 0x000f220000300800 */
[----:B0-----:R-:W-:-:S03]  /*c310*/  F2FP.SATFINITE.E5M2.F32.PACK_AB_MERGE_C R33, RZ, R218, RZ ;  /* 0x000000daff21723e */ /* 0x001fc600048060ff */
[----:B------:R-:W-:Y:S01]  /*c320*/  @!P5 STG.E.U8 desc[UR14][R26.64+0x8], R221 ;  /* 0x000008dd1a00d986 */ /* 0x000fe2000c10110e */
[----:B------:R-:W-:Y:S02]  /*c330*/  ISETP.LT.OR P5, PT, R42, 0x11, !P2 ;  /* 0x000000112a00780c */ /* 0x000fe400057a1670 */
[----:B--2---:R-:W-:Y:S01]  /*c340*/  F2FP.SATFINITE.E5M2.F32.PACK_AB_MERGE_C R35, RZ, R216, RZ ;  /* 0x000000d8ff23723e */ /* 0x004fe200048060ff */
[----:B------:R-:W2:Y:S01]  /*c350*/  LDL.LU R227, [R1+0x4] ;  /* 0x0000040001e37983 */ /* 0x000ea20000300800 */
[----:B------:R-:W-:-:S03]  /*c360*/  FMUL R217, R217, UR20 ;  /* 0x00000014d9d97c20 */ /* 0x000fc60008400000 */
[----:B------:R-:W4:Y:S04]  /*c370*/  LDL.LU R225, [R1] ;  /* 0x0000000001e17983 */ /* 0x000f280000300800 */
        /* <DEDUP_REMOVED lines=9> */
[----:B------:R-:W-:Y:S01]  /*c410*/  FMUL R212, R212, UR20 ;  /* 0x00000014d4d47c20 */ /* 0x000fe20008400000 */
[----:B------:R-:W-:Y:S01]  /*c420*/  FMUL R213, R213, UR20 ;  /* 0x00000014d5d57c20 */ /* 0x000fe20008400000 */
[----:B------:R-:W-:Y:S01]  /*c430*/  F2FP.SATFINITE.E5M2.F32.PACK_AB_MERGE_C R215, RZ, R215, RZ ;  /* 0x000000d7ffd7723e */ /* 0x000fe200048060ff */
[----:B------:R-:W-:Y:S01]  /*c440*/  @!P5 STG.E.U8 desc[UR14][R26.64+0x10], R217 ;  /* 0x000010d91a00d986 */ /* 0x000fe2000c10110e */
[----:B0-----:R-:W-:Y:S02]  /*c450*/  F2FP.SATFINITE.E5M2.F32.PACK_AB_MERGE_C R33, RZ, R214, RZ ;  /* 0x000000d6ff21723e */ /* 0x001fe400048060ff */
[C---:B------:R-:W-:Y:S01]  /*c460*/  ISETP.LT.OR P5, PT, R42.reuse, 0x19, !P2 ;  /* 0x000000192a00780c */ /* 0x040fe200057a1670 */
[----:B------:R-:W-:Y:S01]  /*c470*/  FMUL R211, R211, UR20 ;  /* 0x00000014d3d37c20 */ /* 0x000fe20008400000 */
[----:B-1----:R-:W-:Y:S01]  /*c480*/  F2FP.SATFINITE.E5M2.F32.PACK_AB_MERGE_C R35, RZ, R212, RZ ;  /* 0x000000d4ff23723e */ /* 0x002fe200048060ff */
        /* <DEDUP_REMOVED lines=39> */
[----:B------:R-:W-:Y:S02]  /*c700*/  ISETP.LT.OR P6, PT, R42, 0x32, !P2 ;  /* 0x000000322a00780c */ /* 0x000fe400057c1670 */
        /* <DEDUP_REMOVED lines=90> */
[----:B------:R-:W-:Y:S04]  /*ccb0*/  @!P0 STG.E.U8 desc[UR14][R24.64+0x58], R183 ;  /* 0x000058b718008986 */ /* 0x000fe8000c10110e */
[----:B------:R0:W-:Y:S01]  /*ccc0*/  @!P1 STG.E.U8 desc[UR14][R24.64+0x59], R33 ;  /* 0x0000592118009986 */ /* 0x0001e2000c10110e */
[----:B------:R-:W-:-:S03]  /*ccd0*/  F2FP.SATFINITE.E5M2.F32.PACK_AB_MERGE_C R181, RZ, R181, RZ ;  /* 0x000000b5ffb5723e */ /* 0x000fc600048060ff */
[----:B------:R1:W-:Y:S01]  /*cce0*/  @!P6 STG.E.U8 desc[UR14][R26.64+0x59], R35 ;  /* 0x000059231a00e986 */ /* 0x0003e2000c10110e */
[----:B------:R-:W-:-:S03]  /*ccf0*/  ISETP.LT.OR P6, PT, R42, 0x62, !P3 ;  /* 0x000000622a00780c */ /* 0x000fc60005fc1670 */
[----:B------:R-:W-:Y:S01]  /*cd00*/  @!P5 STG.E.U8 desc[UR14][R26.64+0x58], R181 ;  /* 0x000058b51a00d986 */ /* 0x000fe2000c10110e */
[C---:B------:R-:W-:Y:S02]  /*cd10*/  ISETP.LT.OR P5, PT, R42.reuse, 0x61, !P3 ;  /* 0x000000612a00780c */ /* 0x040fe40005fa1670 */
[----:B------:R-:W-:Y:S01]  /*cd20*/  ISETP.LT.OR P0, PT, R42, 0x61, !P2 ;  /* 0x000000612a00780c */ /* 0x000fe20005701670 */
[----:B------:R-:W-:Y:S01]  /*cd30*/  FMUL R176, R176, UR20 ;  /* 0x00000014b0b07c20 */ /* 0x000fe20008400000 */
[----:B0-----:R-:W-:Y:S01]  /*cd40*/  F2FP.SATFINITE.E5M2.F32.PACK_AB_MERGE_C R33, RZ, R178, RZ ;  /* 0x000000b2ff21723e */ /* 0x001fe200048060ff */
[----:B------:R-:W-:Y:S01]  /*cd50*/  FMUL R175, R175, UR20 ;  /* 0x00000014afaf7c20 */ /* 0x000fe20008400000 */
[----:B------:R-:W-:Y:S01]  /*cd60*/  ISETP.LT.OR P1, PT, R42, 0x62, !P2 ;  /* 0x000000622a00780c */ /* 0x000fe20005721670 */
[----:B------:R-:W-:Y:S01]  /*cd70*/  FMUL R174, R174, UR20 ;  /* 0x00000014aeae7c20 */ /* 0x000fe20008400000 */
[----:B------:R-:W-:Y:S01]  /*cd80*/  FMUL R173, R173, UR20 ;  /* 0x00000014adad7c20 */ /* 0x000fe20008400000 */
[----:B------:R0:W-:Y:S01]  /*cd90*/  @!P6 STG.E.U8 desc[UR14][R24.64+0x61], R33 ;  /* 0x000061211800e986 */ /* 0x0001e2000c10110e */
[----:B------:R-:W-:-:S02]  /*cda0*/  ISETP.LT.OR P6, PT, R42, 0x69, !P3 ;  /* 0x000000692a00780c */ /* 0x000fc40005fc1670 */
[----:B------:R-:W-:Y:S01]  /*cdb0*/  F2FP.SATFINITE.E5M2.F32.PACK_AB_MERGE_C R179, RZ, R179, RZ ;  /* 0x000000b3ffb3723e */ /* 0x000fe200048060ff */
[----:B------:R-:W-:Y:S01]  /*cdc0*/  FMUL R172, R172, UR20 ;  /* 0x00000014acac7c20 */ /* 0x000fe20008400000 */
[----:B------:R-:W-:Y:S01]  /*cdd0*/  F2FP.SATFINITE.E5M2.F32.PACK_AB_MERGE_C R177, RZ, R177, RZ ;  /* 0x000000b1ffb1723e */ /* 0x000fe200048060ff */
[----:B------:R-:W-:Y:S01]  /*cde0*/  FMUL R171, R171, UR20 ;  /* 0x00000014abab7c20 */ /* 0x000fe20008400000 */
[----:B-1----:R-:W-:Y:S01]  /*cdf0*/  F2FP.SATFINITE.E5M2.F32.PACK_AB_MERGE_C R35, RZ, R176, RZ ;  /* 0x000000b0ff23723e */ /* 0x002fe200048060ff */
[----:B------:R-:W-:Y:S01]  /*ce00*/  @!P5 STG.E.U8 desc[UR14][R24.64+0x60], R179 ;  /* 0x000060b31800d986 */ /* 0x000fe2000c10110e */
[----:B------:R-:W-:-:S03]  /*ce10*/  F2FP.SATFINITE.E5M2.F32.PACK_AB_MERGE_C R175, RZ, R175, RZ ;  /* 0x000000afffaf723e */ /* 0x000fc600048060ff */
[----:B------:R-:W-:Y:S01]  /*ce20*/  @!P0 STG.E.U8 desc[UR14][R26.64+0x60], R177 ;  /* 0x000060b11a008986 */ /* 0x000fe2000c10110e */
[----:B------:R-:W-:-:S03]  /*ce30*/  ISETP.LT.OR P0, PT, R42, 0x6a, !P3 ;  /* 0x0000006a2a00780c */ /* 0x000fc60005f01670 */
[----:B------:R1:W-:Y:S01]  /*ce40*/  @!P1 STG.E.U8 desc[UR14][R26.64+0x61], R35 ;  /* 0x000061231a009986 */ /* 0x0003e2000c10110e */
[C---:B------:R-:W-:Y:S02]  /*ce50*/  ISETP.LT.OR P1, PT, R42.reuse, 0x69, !P2 ;  /* 0x000000692a00780c */ /* 0x040fe40005721670 */
[C---:B------:R-:W-:Y:S01]  /*ce60*/  ISETP.LT.OR P5, PT, R42.reuse, 0x6a, !P2 ;  /* 0x0000006a2a00780c */ /* 0x040fe200057a1670 */
[----:B------:R-:W-:Y:S01]  /*ce70*/  @!P6 STG.E.U8 desc[UR14][R24.64+0x68], R175 ;  /* 0x000068af1800e986 */ /* 0x000fe2000c10110e */
[----:B------:R-:W-:Y:S02]  /*ce80*/  ISETP.LT.OR P6, PT, R42, 0x71, !P3 ;  /* 0x000000712a00780c */ /* 0x000fe40005fc1670 */
[----:B0-----:R-:W-:Y:S01]  /*ce90*/  F2FP.SATFINITE.E5M2.F32.PACK_AB_MERGE_C R33, RZ, R174, RZ ;  /* 0x000000aeff21723e */ /* 0x001fe200048060ff */
[----:B------:R-:W-:Y:S01]  /*cea0*/  FMUL R170, R170, UR20 ;  /* 0x00000014aaaa7c20 */ /* 0x000fe20008400000 */
[----:B------:R-:W-:Y:S01]  /*ceb0*/  F2FP.SATFINITE.E5M2.F32.PACK_AB_MERGE_C R173, RZ, R173, RZ ;  /* 0x000000adffad723e */ /* 0x000fe200048060ff */
[----:B------:R-:W-:Y:S01]  /*cec0*/  FMUL R169, R169, UR20 ;  /* 0x00000014a9a97c20 */ /* 0x000fe20008400000 */
[----:B------:R-:W-:Y:S01]  /*ced0*/  FMUL R168, R168, UR20 ;  /* 0x00000014a8a87c20 */ /* 0x000fe20008400000 */
[----:B-1----:R-:W-:Y:S01]  /*cee0*/  F2FP.SATFINITE.E5M2.F32.PACK_AB_MERGE_C R35, RZ, R172, RZ ;  /* 0x000000acff23723e */ /* 0x002fe200048060ff */
[----:B------:R0:W-:Y:S01]  /*cef0*/  @!P0 STG.E.U8 desc[UR14][R24.64+0x69], R33 ;  /* 0x0000692118008986 */ /* 0x0001e2000c10110e */
[----:B------:R-:W-:-:S02]  /*cf00*/  F2FP.SATFINITE.E5M2.F32.PACK_AB_MERGE_C R171, RZ, R171, RZ ;  /* 0x000000abffab723e */ /* 0x000fc400048060ff */
[C---:B------:R-:W-:Y:S01]  /*cf10*/  ISETP.LT.OR P0, PT, R42.reuse, 0x72, !P3 ;  /* 0x000000722a00780c */ /* 0x040fe20005f01670 */
[----:B------:R-:W-:Y:S01]  /*cf20*/  @!P1 STG.E.U8 desc[UR14][R26.64+0x68], R173 ;  /* 0x000068ad1a009986 */ /* 0x000fe2000c10110e */
[----:B------:R-:W-:-:S03]  /*cf30*/  ISETP.LT.OR P1, PT, R42, 0x71, !P2 ;  /* 0x000000712a00780c */ /* 0x000fc60005721670 */
[----:B------:R1:W-:Y:S01]  /*cf40*/  @!P5 STG.E.U8 desc[UR14][R26.64+0x69], R35 ;  /* 0x000069231a00d986 */ /* 0x0003e2000c10110e */
[----:B------:R-:W-:-:S03]  /*cf50*/  ISETP.LT.OR P5, PT, R42, 0x72, !P2 ;  /* 0x000000722a00780c */ /* 0x000fc600057a1670 */
[----:B------:R-:W-:Y:S01]  /*cf60*/  @!P6 STG.E.U8 desc[UR14][R24.64+0x70], R171 ;  /* 0x000070ab1800e986 */ /* 0x000fe2000c10110e */
[----:B------:R-:W-:Y:S01]  /*cf70*/  ISETP.LT.OR P6, PT, R42, 0x79, !P3 ;  /* 0x000000792a00780c */ /* 0x000fe20005fc1670 */
[----:B------:R-:W-:Y:S01]  /*cf80*/  FMUL R167, R167, UR20 ;  /* 0x00000014a7a77c20 */ /* 0x000fe20008400000 */
[----:B0-----:R-:W-:Y:S01]  /*cf90*/  F2FP.SATFINITE.E5M2.F32.PACK_AB_MERGE_C R33, RZ, R170, RZ ;  /* 0x000000aaff21723e */ /* 0x001fe200048060ff */
[----:B------:R-:W-:Y:S01]  /*cfa0*/  FMUL R166, R166, UR20 ;  /* 0x00000014a6a67c20 */ /* 0x000fe20008400000 */
[----:B------:R-:W-:Y:S01]  /*cfb0*/  F2FP.SATFINITE.E5M2.F32.PACK_AB_MERGE_C R169, RZ, R169, RZ ;  /* 0x000000a9ffa9723e */ /* 0x000fe200048060ff */
[----:B------:R-:W-:Y:S01]  /*cfc0*/  FMUL R165, R165, UR20 ;  /* 0x00000014a5a57c20 */ /* 0x000fe20008400000 */
[----:B------:R-:W-:Y:S01]  /*cfd0*/  ISETP.LT.OR P3, PT, R42, 0x7a, !P3 ;  /* 0x0000007a2a00780c */ /* 0x000fe20005f61670 */
[----:B------:R-:W-:Y:S01]  /*cfe0*/  FMUL R164, R164, UR20 ;  /* 0x00000014a4a47c20 */ /* 0x000fe20008400000 */
[----:B-1----:R-:W-:Y:S01]  /*cff0*/  F2FP.SATFINITE.E5M2.F32.PACK_AB_MERGE_C R35, RZ, R168, RZ ;  /* 0x000000a8ff23723e */ /* 0x002fe200048060ff */
[----:B------:R0:W-:Y:S01]  /*d000*/  @!P0 STG.E.U8 desc[UR14][R24.64+0x71], R33 ;  /* 0x0000712118008986 */ /* 0x0001e2000c10110e */
[----:B------:R-:W-:-:S03]  /*d010*/  F2FP.SATFINITE.E5M2.F32.PACK_AB_MERGE_C R167, RZ, R167, RZ ;  /* 0x000000a7ffa7723e */ /* 0x000fc600048060ff */
[----:B------:R-:W-:Y:S01]  /*d020*/  @!P1 STG.E.U8 desc[UR14][R26.64+0x70], R169 ;  /* 0x000070a91a009986 */ /* 0x000fe2000c10110e */
[----:B------:R-:W-:-:S03]  /*d030*/  ISETP.GE.AND P1, PT, R41, 0x81, PT ;  /* 0x000000812900780c */ /* 0x000fc60003f26270 */
[----:B------:R-:W-:Y:S01]  /*d040*/  @!P5 STG.E.U8 desc[UR14][R26.64+0x71], R35 ;  /* 0x000071231a00d986 */ /* 0x000fe2000c10110e */
[C---:B------:R-:W-:Y:S02]  /*d050*/  ISETP.LT.OR P5, PT, R42.reuse, 0x79, !P2 ;  /* 0x000000792a00780c */ /* 0x040fe400057a1670 */
[C---:B------:R-:W-:Y:S01]  /*d060*/  ISETP.LT.OR P2, PT, R42.reuse, 0x7a, !P2 ;  /* 0x0000007a2a00780c */ /* 0x040fe20005741670 */
[----:B------:R-:W-:Y:S01]  /*d070*/  @!P6 STG.E.U8 desc[UR14][R24.64+0x78], R167 ;  /* 0x000078a71800e986 */ /* 0x000fe2000c10110e */
[----:B------:R-:W-:Y:S02]  /*d080*/  F2FP.SATFINITE.E5M2.F32.PACK_AB_MERGE_C R37, RZ, R166, RZ ;  /* 0x000000a6ff25723e */ /* 0x000fe400048060ff */
[----:B------:R-:W-:Y:S01]  /*d090*/  ISETP.LT.OR P6, PT, R42, 0x1, !P1 ;  /* 0x000000012a00780c */ /* 0x000fe20004fc1670 */
[----:B------:R-:W-:Y:S01]  /*d0a0*/  FMUL R163, R163, UR20 ;  /* 0x00000014a3a37c20 */ /* 0x000fe20008400000 */
[----:B------:R-:W-:Y:S01]  /*d0b0*/  FMUL R162, R162, UR20 ;  /* 0x00000014a2a27c20 */ /* 0x000fe20008400000 */
[----:B------:R1:W-:Y:S01]  /*d0c0*/  @!P3 STG.E.U8 desc[UR14][R24.64+0x79], R37 ;  /* 0x000079251800b986 */ /* 0x0003e2000c10110e */
[----:B------:R-:W-:-:S02]  /*d0d0*/  ISETP.LT.OR P3, PT, R42, 0x2, !P1 ;  /* 0x000000022a00780c */ /* 0x000fc40004f61670 */
[----:B------:R-:W-:Y:S01]  /*d0e0*/  F2FP.SATFINITE.E5M2.F32.PACK_AB_MERGE_C R165, RZ, R165, RZ ;  /* 0x000000a5ffa5723e */ /* 0x000fe200048060ff */
[----:B------:R-:W-:Y:S01]  /*d0f0*/  FMUL R161, R161, UR20 ;  /* 0x00000014a1a17c20 */ /* 0x000fe20008400000 */
[----:B0-----:R-:W-:Y:S01]  /*d100*/  F2FP.SATFINITE.E5M2.F32.PACK_AB_MERGE_C R33, RZ, R164, RZ ;  /* 0x000000a4ff21723e */ /* 0x001fe200048060ff */
[----:B------:R-:W-:Y:S01]  /*d110*/  FMUL R160, R160, UR20 ;  /* 0x00000014a0a07c20 */ /* 0x000fe20008400000 */
[----:B------:R-:W-:Y:S01]  /*d120*/  F2FP.SATFINITE.E5M2.F32.PACK_AB_MERGE_C R163, RZ, R163, RZ ;  /* 0x000000a3ffa3723e */ /* 0x000fe200048060ff */
[----:B------:R-:W-:Y:S01]  /*d130*/  FMUL R158, R158, UR20 ;  /* 0x000000149e9e7c20 */ /* 0x000fe20008400000 */
[----:B------:R-:W-:Y:S01]  /*d140*/  ISETP.GE.AND P0, PT, R41, 0x89, PT ;  /* 0x000000892900780c */ /* 0x000fe20003f06270 */
[----:B------:R-:W-:Y:S01]  /*d150*/  @!P5 STG.E.U8 desc[UR14][R26.64+0x78], R165 ;  /* 0x000078a51a00d986 */ /* 0x000fe2000c10110e */
[----:B-1----:R-:W-:-:S03]  /*d160*/  F2FP.SATFINITE.E5M2.F32.PACK_AB_MERGE_C R25, RZ, R162, RZ ;  /* 0x000000a2ff19723e */ /* 0x002fc600048060ff */
[----:B------:R0:W-:Y:S01]  /*d170*/  @!P2 STG.E.U8 desc[UR14][R26.64+0x79], R33 ;  /* 0x000079211a00a986 */ /* 0x0001e2000c10110e */
[----:B------:R-:W-:-:S03]  /*d180*/  ISETP.LT.OR P5, PT, R42, 0x1, !P0 ;  /* 0x000000012a00780c */ /* 0x000fc600047a1670 */
[----:B------:R-:W-:Y:S01]  /*d190*/  @!P6 STG.E.U8 desc[UR14][R28.64], R163 ;  /* 0x000000a31c00e986 */ /* 0x000fe2000c10110e */
[C---:B------:R-:W-:Y:S02]  /*d1a0*/  ISETP.LT.OR P6, PT, R42.reuse, 0x2, !P0 ;  /* 0x000000022a00780c */ /* 0x040fe400047c1670 */
[C---:B------:R-:W-:Y:S01]  /*d1b0*/  ISETP.LT.OR P2, PT, R42.reuse, 0xa, !P1 ;  /* 0x0000000a2a00780c */ /* 0x040fe20004f41670 */
[----:B------:R1:W-:Y:S01]  /*d1c0*/  @!P3 STG.E.U8 desc[UR14][R28.64+0x1], R25 ;  /* 0x000001191c00b986 */ /* 0x0003e2000c10110e */
[----:B------:R-:W-:Y:S01]  /*d1d0*/  ISETP.LT.OR P3, PT, R42, 0x9, !P1 ;  /* 0x000000092a00780c */ /* 0x000fe20004f61670 */
[----:B------:R-:W-:Y:S01]  /*d1e0*/  FMUL R159, R159, UR20 ;  /* 0x000000149f9f7c20 */ /* 0x000fe20008400000 */
[----:B------:R-:W-:Y:S01]  /*d1f0*/  F2FP.SATFINITE.E5M2.F32.PACK_AB_MERGE_C R161, RZ, R161, RZ ;  /* 0x000000a1ffa1723e */ /* 0x000fe200048060ff */
[----:B------:R-:W-:Y:S01]  /*d200*/  FMUL R157, R157, UR20 ;  /* 0x000000149d9d7c20 */ /* 0x000fe20008400000 */
[----:B0-----:R-:W-:Y:S01]  /*d210*/  F2FP.SATFINITE.E5M2.F32.PACK_AB_MERGE_C R27, RZ, R160, RZ ;  /* 0x000000a0ff1b723e */ /* 0x001fe200048060ff */
[----:B------:R-:W-:Y:S01]  /*d220*/  FMUL R156, R156, UR20 ;  /* 0x000000149c9c7c20 */ /* 0x000fe20008400000 */
[----:B------:R-:W-:Y:S01]  /*d230*/  F2FP.SATFINITE.E5M2.F32.PACK_AB_MERGE_C R159, RZ, R159, RZ ;  /* 0x0000009fff9f723e */ /* 0x000fe200048060ff */
[----:B------:R-:W-:Y:S01]  /*d240*/  @!P5 STG.E.U8 desc[UR14][R30.64], R161 ;  /* 0x000000a11e00d986 */ /* 0x000fe2000c10110e */
[----:B-1----:R-:W-:-:S03]  /*d250*/  F2FP.SATFINITE.E5M2.F32.PACK_AB_MERGE_C R25, RZ, R158, RZ ;  /* 0x0000009eff19723e */ /* 0x002fc600048060ff */
[----:B------:R0:W-:Y:S01]  /*d260*/  @!P6 STG.E.U8 desc[UR14][R30.64+0x1], R27 ;  /* 0x0000011b1e00e986 */ /* 0x0001e2000c10110e */
[C---:B------:R-:W-:Y:S02]  /*d270*/  ISETP.LT.OR P5, PT, R42.reuse, 0x9, !P0 ;  /* 0x000000092a00780c */ /* 0x040fe400047a1670 */
[C---:B------:R-:W-:Y:S01]  /*d280*/  ISETP.LT.OR P6, PT, R42.reuse, 0xa, !P0 ;  /* 0x0000000a2a00780c */ /* 0x040fe200047c1670 */
[----:B------:R1:W-:Y:S01]  /*d290*/  @!P2 STG.E.U8 desc[UR14][R28.64+0x9], R25 ;  /* 0x000009191c00a986 */ /* 0x0003e2000c10110e */
[----:B------:R-:W-:Y:S01]  /*d2a0*/  ISETP.LT.OR P2, PT, R42, 0x12, !P1 ;  /* 0x000000122a00780c */ /* 0x000fe20004f41670 */
[----:B------:R-:W-:Y:S02]  /*d2b0*/  FMUL R154, R154, UR20 ;  /* 0x000000149a9a7c20 */ /* 0x000fe40008400000 */
[----:B------:R-:W-:Y:S01]  /*d2c0*/  @!P3 STG.E.U8 desc[UR14][R28.64+0x8], R159 ;  /* 0x0000089f1c00b986 */ /* 0x000fe2000c10110e */
[----:B------:R-:W-:Y:S01]  /*d2d0*/  ISETP.LT.OR P3, PT, R42, 0x11, !P1 ;  /* 0x000000112a00780c */ /* 0x000fe20004f61670 */
[----:B------:R-:W-:Y:S01]  /*d2e0*/  FMUL R155, R155, UR20 ;  /* 0x000000149b9b7c20 */ /* 0x000fe20008400000 */
[----:B------:R-:W-:Y:S01]  /*d2f0*/  F2FP.SATFINITE.E5M2.F32.PACK_AB_MERGE_C R157, RZ, R157, RZ ;  /* 0x0000009dff9d723e */ /* 0x000fe200048060ff */
[----:B------:R-:W-:Y:S01]  /*d300*/  FMUL R153, R153, UR20 ;  /* 0x0000001499997c20 */ /* 0x000fe20008400000 */
[----:B0-----:R-:W-:Y:S01]  /*d310*/  F2FP.SATFINITE.E5M2.F32.PACK_AB_MERGE_C R27, RZ, R156, RZ ;  /* 0x0000009cff1b723e */ /* 0x001fe200048060ff */
[----:B------:R-:W-:Y:S01]  /*d320*/  FMUL R152, R152, UR20 ;  /* 0x0000001498987c20 */ /* 0x000fe20008400000 */
[----:B------:R-:W-:Y:S01]  /*d330*/  FMUL R22, R22, UR20 ;  /* 0x0000001416167c20 */ /* 0x000fe20008400000 */
[----:B-1----:R-:W-:Y:S01]  /*d340*/  F2FP.SATFINITE.E5M2.F32.PACK_AB_MERGE_C R25, RZ, R154, RZ ;  /* 0x0000009aff19723e */ /* 0x002fe200048060ff */
[----:B------:R-:W-:Y:S01]  /*d350*/  @!P5 STG.E.U8 desc[UR14][R30.64+0x8], R157 ;  /* 0x0000089d1e00d986 */ /* 0x000fe2000c10110e */
[----:B------:R-:W-:-:S02]  /*d360*/  F2FP.SATFINITE.E5M2.F32.PACK_AB_MERGE_C R155, RZ, R155, RZ ;  /* 0x0000009bff9b723e */ /* 0x000fc400048060ff */
[C---:B------:R-:W-:Y:S01]  /*d370*/  ISETP.LT.OR P5, PT, R42.reuse, 0x11, !P0 ;  /* 0x000000112a00780c */ /* 0x040fe200047a1670 */
[----:B------:R0:W-:Y:S01]  /*d380*/  @!P6 STG.E.U8 desc[UR14][R30.64+0x9], R27 ;  /* 0x0000091b1e00e986 */ /* 0x0001e2000c10110e */
[----:B------:R-:W-:-:S03]  /*d390*/  ISETP.LT.OR P6, PT, R42, 0x12, !P0 ;  /* 0x000000122a00780c */ /* 0x000fc600047c1670 */
[----:B------:R1:W-:Y:S01]  /*d3a0*/  @!P2 STG.E.U8 desc[UR14][R28.64+0x11], R25 ;  /* 0x000011191c00a986 */ /* 0x0003e2000c10110e */
[----:B------:R-:W-:-:S03]  /*d3b0*/  ISETP.LT.OR P2, PT, R42, 0x1a, !P1 ;  /* 0x0000001a2a00780c */ /* 0x000fc60004f41670 */
        /* <DEDUP_REMOVED lines=14> */
[----:B------:R-:W-:Y:S01]  /*d4a0*/  @!P2 STG.E.U8 desc[UR14][R28.64+0x19], R25 ;  /* 0x000019191c00a986 */ /* 0x000fe2000c10110e */
[----:B------:R-:W-:-:S03]  /*d4b0*/  ISETP.LT.OR P2, PT, R42, 0x22, !P1 ;  /* 0x000000222a00780c */ /* 0x000fc60004f41670 */
        /* <DEDUP_REMOVED lines=8> */
[----:B------:R0:W-:Y:S01]  /*d540*/  @!P5 STG.E.U8 desc[UR14][R30.64+0x18], R21 ;  /* 0x000018151e00d986 */ /* 0x0001e2000c10110e */
[----:B-1----:R-:W-:-:S03]  /*d550*/  F2FP.SATFINITE.E5M2.F32.PACK_AB_MERGE_C R23, RZ, R18, RZ ;  /* 0x00000012ff17723e */ /* 0x002fc600048060ff */
[----:B------:R-:W-:Y:S01]  /*d560*/  @!P6 STG.E.U8 desc[UR14][R30.64+0x19], R27 ;  /* 0x0000191b1e00e986 */ /* 0x000fe2000c10110e */
[C---:B------:R-:W-:Y:S02]  /*d570*/  ISETP.LT.OR P5, PT, R42.reuse, 0x21, !P0 ;  /* 0x000000212a00780c */ /* 0x040fe400047a1670 */
[C---:B------:R-:W-:Y:S01]  /*d580*/  ISETP.LT.OR P6, PT, R42.reuse, 0x22, !P0 ;  /* 0x000000222a00780c */ /* 0x040fe200047c1670 */
[----:B------:R-:W-:Y:S01]  /*d590*/  @!P2 STG.E.U8 desc[UR14][R28.64+0x21], R23 ;  /* 0x000021171c00a986 */ /* 0x000fe2000c10110e */
[----:B------:R-:W-:Y:S01]  /*d5a0*/  ISETP.LT.OR P2, PT, R42, 0x2a, !P1 ;  /* 0x0000002a2a00780c */ /* 0x000fe20004f41670 */
[----:B------:R-:W-:Y:S02]  /*d5b0*/  FMUL R14, R14, UR20 ;  /* 0x000000140e0e7c20 */ /* 0x000fe40008400000 */
        /* <DEDUP_REMOVED lines=20> */
[----:B------:R-:W2:Y:S01]  /*d700*/  LDL.LU R222, [R1+0x1c] ;  /* 0x00001c0001de7983 */ /* 0x000ea20000300800 */
[----:B0-----:R-:W-:-:S02]  /*d710*/  F2FP.SATFINITE.E5M2.F32.PACK_AB_MERGE_C R17, RZ, R10, RZ ;  /* 0x0000000aff11723e */ /* 0x001fc400048060ff */
[----:B-1----:R-:W-:Y:S01]  /*d720*/  F2FP.SATFINITE.E5M2.F32.PACK_AB_MERGE_C R15, RZ, R12, RZ ;  /* 0x0000000cff0f723e */ /* 0x002fe200048060ff */
[----:B------:R0:W-:Y:S01]  /*d730*/  @!P5 STG.E.U8 desc[UR14][R30.64+0x28], R13 ;  /* 0x0000280d1e00d986 */ /* 0x0001e2000c10110e */
[----:B------:R-:W-:Y:S02]  /*d740*/  F2FP.SATFINITE.E5M2.F32.PACK_AB_MERGE_C R11, RZ, R11, RZ ;  /* 0x0000000bff0b723e */ /* 0x000fe400048060ff */
[C---:B------:R-:W-:Y:S01]  /*d750*/  ISETP.LT.OR P5, PT, R42.reuse, 0x31, !P0 ;  /* 0x000000312a00780c */ /* 0x040fe200047a1670 */
[----:B------:R-:W-:Y:S01]  /*d760*/  @!P6 STG.E.U8 desc[UR14][R30.64+0x29], R15 ;  /* 0x0000290f1e00e986 */ /* 0x000fe2000c10110e */
[----:B------:R-:W-:-:S03]  /*d770*/  ISETP.LT.OR P6, PT, R42, 0x32, !P0 ;  /* 0x000000322a00780c */ /* 0x000fc600047c1670 */
[----:B------:R-:W-:Y:S01]  /*d780*/  @!P2 STG.E.U8 desc[UR14][R28.64+0x31], R17 ;  /* 0x000031111c00a986 */ /* 0x000fe2000c10110e */
[----:B------:R-:W-:Y:S01]  /*d790*/  ISETP.LT.OR P2, PT, R42, 0x3a, !P1 ;  /* 0x0000003a2a00780c */ /* 0x000fe20004f41670 */
[----:B------:R-:W-:Y:S01]  /*d7a0*/  FMUL R9, R9, UR20 ;  /* 0x0000001409097c20 */ /* 0x000fe20008400000 */
[----:B------:R-:W-:Y:S01]  /*d7b0*/  FMUL R8, R8, UR20 ;  /* 0x0000001408087c20 */ /* 0x000fe20008400000 */
[----:B------:R-:W2:Y:S01]  /*d7c0*/  LDL.LU R220, [R1+0x18] ;  /* 0x0000180001dc7983 */ /* 0x000ea20000300800 */
[----:B------:R-:W-:-:S03]  /*d7d0*/  FMUL R6, R6, UR20 ;  /* 0x0000001406067c20 */ /* 0x000fc60008400000 */
[----:B------:R-:W2:Y:S01]  /*d7e0*/  LDL.LU R223, [R1+0x14] ;  /* 0x0000140001df7983 */ /* 0x000ea20000300800 */
[----:B------:R-:W-:-:S03]  /*d7f0*/  F2FP.SATFINITE.E5M2.F32.PACK_AB_MERGE_C R9, RZ, R9, RZ ;  /* 0x00000009ff09723e */ /* 0x000fc600048060ff */
[----:B------:R-:W2:Y:S01]  /*d800*/  LDL.LU R221, [R1+0x10] ;  /* 0x0000100001dd7983 */ /* 0x000ea20000300800 */
[----:B0-----:R-:W-:Y:S01]  /*d810*/  F2FP.SATFINITE.E5M2.F32.PACK_AB_MERGE_C R13, RZ, R8, RZ ;  /* 0x00000008ff0d723e */ /* 0x001fe200048060ff */
[----:B------:R-:W-:Y:S01]  /*d820*/  FMUL R7, R7, UR20 ;  /* 0x0000001407077c20 */ /* 0x000fe20008400000 */
[----:B-----5:R-:W-:Y:S01]  /*d830*/  FMUL R0, R0, UR20 ;  /* 0x0000001400007c20 */ /* 0x020fe20008400000 */
[----:B------:R0:W-:Y:S01]  /*d840*/  @!P3 STG.E.U8 desc[UR14][R28.64+0x30], R11 ;  /* 0x0000300b1c00b986 */ /* 0x0001e2000c10110e */
[----:B------:R-:W-:Y:S01]  /*d850*/  ISETP.LT.OR P3, PT, R42, 0x39, !P1 ;  /* 0x000000392a00780c */ /* 0x000fe20004f61670 */
[----:B------:R-:W-:Y:S01]  /*d860*/  FMUL R2, R2, UR20 ;  /* 0x0000001402027c20 */ /* 0x000fe20008400000 */
[----:B------:R-:W-:Y:S01]  /*d870*/  F2FP.SATFINITE.E5M2.F32.PACK_AB_MERGE_C R7, RZ, R7, RZ ;  /* 0x00000007ff07723e */ /* 0x000fe200048060ff */
[----:B------:R1:W-:Y:S01]  /*d880*/  @!P5 STG.E.U8 desc[UR14][R30.64+0x30], R9 ;  /* 0x000030091e00d986 */ /* 0x0003e2000c10110e */
[----:B------:R-:W-:Y:S01]  /*d890*/  FMUL R3, R3, UR20 ;  /* 0x0000001403037c20 */ /* 0x000fe20008400000 */
[----:B------:R-:W-:Y:S01]  /*d8a0*/  FMUL R4, R4, UR20 ;  /* 0x0000001404047c20 */ /* 0x000fe20008400000 */
[C---:B------:R-:W-:Y:S01]  /*d8b0*/  ISETP.LT.OR P5, PT, R42.reuse, 0x39, !P0 ;  /* 0x000000392a00780c */ /* 0x040fe200047a1670 */
[----:B------:R4:W-:Y:S01]  /*d8c0*/  @!P6 STG.E.U8 desc[UR14][R30.64+0x31], R13 ;  /* 0x0000310d1e00e986 */ /* 0x0009e2000c10110e */
[----:B------:R-:W-:Y:S01]  /*d8d0*/  ISETP.LT.OR P6, PT, R42, 0x3a, !P0 ;  /* 0x0000003a2a00780c */ /* 0x000fe200047c1670 */
[----:B------:R-:W-:Y:S01]  /*d8e0*/  FMUL R5, R5, UR20 ;  /* 0x0000001405057c20 */ /* 0x000fe20008400000 */
[----:B0-----:R-:W-:-:S03]  /*d8f0*/  F2FP.SATFINITE.E5M2.F32.PACK_AB_MERGE_C R11, RZ, R6, RZ ;  /* 0x00000006ff0b723e */ /* 0x001fc600048060ff */
[----:B------:R0:W-:Y:S01]  /*d900*/  @!P3 STG.E.U8 desc[UR14][R28.64+0x38], R7 ;  /* 0x000038071c00b986 */ /* 0x0001e2000c10110e */
[----:B------:R-:W-:Y:S02]  /*d910*/  ISETP.LT.OR P3, PT, R42, 0x41, !P1 ;  /* 0x000000412a00780c */ /* 0x000fe40004f61670 */
[----:B-1----:R-:W-:Y:S01]  /*d920*/  F2FP.SATFINITE.E5M2.F32.PACK_AB_MERGE_C R9, RZ, R4, RZ ;  /* 0x00000004ff09723e */ /* 0x002fe200048060ff */
[----:B------:R1:W-:Y:S01]  /*d930*/  @!P2 STG.E.U8 desc[UR14][R28.64+0x39], R11 ;  /* 0x0000390b1c00a986 */ /* 0x0003e2000c10110e */
[----:B---3--:R-:W-:Y:S01]  /*d940*/  FMUL R4, R226, UR20 ;  /* 0x00000014e2047c20 */ /* 0x008fe20008400000 */
[----:B----4-:R-:W-:Y:S01]  /*d950*/  F2FP.SATFINITE.E5M2.F32.PACK_AB_MERGE_C R13, RZ, R0, RZ ;  /* 0x00000000ff0d723e */ /* 0x010fe200048060ff */
[----:B------:R-:W-:Y:S01]  /*d960*/  FMUL R0, R225, UR20 ;  /* 0x00000014e1007c20 */ /* 0x000fe20008400000 */
[----:B------:R-:W-:Y:S01]  /*d970*/  F2FP.SATFINITE.E5M2.F32.PACK_AB_MERGE_C R5, RZ, R5, RZ ;  /* 0x00000005ff05723e */ /* 0x000fe200048060ff */
[----:B------:R-:W3:Y:S01]  /*d980*/  LDL.LU R225, [R1+0x20] ;  /* 0x0000200001e17983 */ /* 0x000ee20000300800 */
[----:B------:R-:W-:-:S02]  /*d990*/  ISETP.LT.OR P2, PT, R42, 0x42, !P1 ;  /* 0x000000422a00780c */ /* 0x000fc40004f41670 */
[----:B0-----:R-:W-:Y:S01]  /*d9a0*/  F2FP.SATFINITE.E5M2.F32.PACK_AB_MERGE_C R7, RZ, R3, RZ ;  /* 0x00000003ff07723e */ /* 0x001fe200048060ff */
[----:B------:R-:W-:Y:S01]  /*d9b0*/  FMUL R3, R224, UR20 ;  /* 0x00000014e0037c20 */ /* 0x000fe20008400000 */
[----:B------:R0:W-:Y:S01]  /*d9c0*/  @!P5 STG.E.U8 desc[UR14][R30.64+0x38], R5 ;  /* 0x000038051e00d986 */ /* 0x0001e2000c10110e */
[C---:B------:R-:W-:Y:S02]  /*d9d0*/  ISETP.LT.OR P5, PT, R42.reuse, 0x41, !P0 ;  /* 0x000000412a00780c */ /* 0x040fe400047a1670 */
[----:B-1----:R-:W-:Y:S01]  /*d9e0*/  F2FP.SATFINITE.E5M2.F32.PACK_AB_MERGE_C R11, RZ, R2, RZ ;  /* 0x00000002ff0b723e */ /* 0x002fe200048060ff */
[----:B--2---:R-:W-:Y:S01]  /*d9f0*/  FMUL R2, R227, UR20 ;  /* 0x00000014e3027c20 */ /* 0x004fe20008400000 */
[----:B------:R-:W-:Y:S01]  /*da00*/  @!P6 STG.E.U8 desc[UR14][R30.64+0x39], R9 ;  /* 0x000039091e00e986 */ /* 0x000fe2000c10110e */
[----:B------:R-:W-:-:S03]  /*da10*/  ISETP.LT.OR P6, PT, R42, 0x42, !P0 ;  /* 0x000000422a00780c */ /* 0x000fc600047c1670 */
[----:B------:R-:W2:Y:S04]  /*da20*/  LDL.LU R227, [R1+0x24] ;  /* 0x0000240001e37983 */ /* 0x000ea80000300800 */
[----:B------:R-:W4:Y:S04]  /*da30*/  LDL.LU R224, [R1+0x28] ;  /* 0x0000280001e07983 */ /* 0x000f280000300800 */
[----:B------:R-:W4:Y:S04]  /*da40*/  LDL.LU R226, [R1+0x2c] ;  /* 0x00002c0001e27983 */ /* 0x000f280000300800 */
[----:B------:R1:W-:Y:S01]  /*da50*/  @!P3 STG.E.U8 desc[UR14][R28.64+0x40], R7 ;  /* 0x000040071c00b986 */ /* 0x0003e2000c10110e */
[----:B------:R-:W-:-:S02]  /*da60*/  ISETP.LT.OR P3, PT, R42, 0x49, !P1 ;  /* 0x000000492a00780c */ /* 0x000fc40004f61670 */
[----:B0-----:R-:W-:Y:S01]  /*da70*/  F2FP.SATFINITE.E5M2.F32.PACK_AB_MERGE_C R5, RZ, R0, RZ ;  /* 0x00000000ff05723e */ /* 0x001fe200048060ff */
[----:B------:R0:W-:Y:S01]  /*da80*/  @!P2 STG.E.U8 desc[UR14][R28.64+0x41], R11 ;  /* 0x0000410b1c00a986 */ /* 0x0001e2000c10110e */
[----:B------:R-:W-:-:S03]  /*da90*/  ISETP.LT.OR P2, PT, R42, 0x4a, !P1 ;  /* 0x0000004a2a00780c */ /* 0x000fc60004f41670 */
[----:B------:R-:W-:Y:S01]  /*daa0*/  @!P5 STG.E.U8 desc[UR14][R30.64+0x40], R13 ;  /* 0x0000400d1e00d986 */ /* 0x000fe2000c10110e */
[----:B-1----:R-:W-:-:S03]  /*dab0*/  F2FP.SATFINITE.E5M2.F32.PACK_AB_MERGE_C R7, RZ, R2, RZ ;  /* 0x00000002ff07723e */ /* 0x002fc600048060ff */
[----:B------:R1:W-:Y:S01]  /*dac0*/  @!P6 STG.E.U8 desc[UR14][R30.64+0x41], R5 ;  /* 0x000041051e00e986 */ /* 0x0003e2000c10110e */
[C---:B------:R-:W-:Y:S02]  /*dad0*/  ISETP.LT.OR P5, PT, R42.reuse, 0x49, !P0 ;  /* 0x000000492a00780c */ /* 0x040fe400047a1670 */
[C---:B------:R-:W-:Y:S01]  /*dae0*/  ISETP.LT.OR P6, PT, R42.reuse, 0x4a, !P0 ;  /* 0x0000004a2a00780c */ /* 0x040fe200047c1670 */
[----:B------:R1:W-:Y:S01]  /*daf0*/  @!P3 STG.E.U8 desc[UR14][R28.64+0x48], R7 ;  /* 0x000048071c00b986 */ /* 0x0003e2000c10110e */
[----:B------:R-:W-:Y:S02]  /*db00*/  ISETP.LT.OR P3, PT, R42, 0x51, !P1 ;  /* 0x000000512a00780c */ /* 0x000fe40004f61670 */
[----:B------:R-:W-:Y:S02]  /*db10*/  F2FP.SATFINITE.E5M2.F32.PACK_AB_MERGE_C R9, RZ, R3, RZ ;  /* 0x00000003ff09723e */ /* 0x000fe400048060ff */
[----:B0-----:R-:W-:-:S03]  /*db20*/  F2FP.SATFINITE.E5M2.F32.PACK_AB_MERGE_C R11, RZ, R4, RZ ;  /* 0x00000004ff0b723e */ /* 0x001fc600048060ff */
[----:B------:R0:W-:Y:S04]  /*db30*/  @!P2 STG.E.U8 desc[UR14][R28.64+0x49], R9 ;  /* 0x000049091c00a986 */ /* 0x0001e8000c10110e */
[----:B------:R-:W-:Y:S01]  /*db40*/  @!P5 STG.E.U8 desc[UR14][R30.64+0x48], R11 ;  /* 0x0000480b1e00d986 */ /* 0x000fe2000c10110e */
[----:B------:R-:W-:Y:S01]  /*db50*/  FMUL R2, R223, UR20 ;  /* 0x00000014df027c20 */ /* 0x000fe20008400000 */
[----:B------:R-:W-:Y:S02]  /*db60*/  FMUL R0, R221, UR20 ;  /* 0x00000014dd007c20 */ /* 0x000fe40008400000 */
[----:B------:R-:W4:Y:S04]  /*db70*/  LDL.LU R221, [R1+0x30] ;  /* 0x0000300001dd7983 */ /* 0x000f280000300800 */
[----:B------:R-:W4:Y:S01]  /*db80*/  LDL.LU R223, [R1+0x34] ;  /* 0x0000340001df7983 */ /* 0x000f220000300800 */
[----:B-1----:R-:W-:Y:S01]  /*db90*/  F2FP.SATFINITE.E5M2.F32.PACK_AB_MERGE_C R5, RZ, R0, RZ ;  /* 0x00000000ff05723e */ /* 0x002fe200048060ff */
[----:B------:R-:W-:Y:S01]  /*dba0*/  FMUL R0, R222, UR20 ;  /* 0x00000014de007c20 */ /* 0x000fe20008400000 */
[----:B------:R-:W-:Y:S01]  /*dbb0*/  FMUL R3, R220, UR20 ;  /* 0x00000014dc037c20 */ /* 0x000fe20008400000 */
[----:B------:R-:W-:Y:S01]  /*dbc0*/  F2FP.SATFINITE.E5M2.F32.PACK_AB_MERGE_C R7, RZ, R2, RZ ;  /* 0x00000002ff07723e */ /* 0x000fe200048060ff */
[----:B------:R-:W4:Y:S02]  /*dbd0*/  LDL.LU R220, [R1+0x38] ;  /* 0x0000380001dc7983 */ /* 0x000f240000300800 */
[----:B------:R-:W-:-:S02]  /*dbe0*/  F2FP.SATFINITE.E5M2.F32.PACK_AB_MERGE_C R13, RZ, R0, RZ ;  /* 0x00000000ff0d723e */ /* 0x000fc400048060ff */
[----:B------:R-:W4:Y:S01]  /*dbf0*/  LDL.LU R222, [R1+0x3c] ;  /* 0x00003c0001de7983 */ /* 0x000f220000300800 */
[----:B0-----:R-:W-:-:S03]  /*dc00*/  F2FP.SATFINITE.E5M2.F32.PACK_AB_MERGE_C R9, RZ, R3, RZ ;  /* 0x00000003ff09723e */ /* 0x001fc600048060ff */
[----:B------:R-:W-:Y:S04]  /*dc10*/  @!P6 STG.E.U8 desc[UR14][R30.64+0x49], R5 ;  /* 0x000049051e00e986 */ /* 0x000fe8000c10110e */
[----:B------:R0:W-:Y:S01]  /*dc20*/  @!P3 STG.E.U8 desc[UR14][R28.64+0x50], R7 ;  /* 0x000050071c00b986 */ /* 0x0001e2000c10110e */
[----:B---3--:R-:W-:-:S03]  /*dc30*/  FMUL R2, R225, UR20 ;  /* 0x00000014e1027c20 */ /* 0x008fc60008400000 */
[----:B------:R-:W3:Y:S01]  /*dc40*/  LDL.LU R225, [R1+0x40] ;  /* 0x0000400001e17983 */ /* 0x000ee20000300800 */
[----:B--2---:R-:W-:-:S03]  /*dc50*/  FMUL R0, R227, UR20 ;  /* 0x00000014e3007c20 */ /* 0x004fc60008400000 */
[----:B------:R-:W2:Y:S01]  /*dc60*/  LDL.LU R227, [R1+0x44] ;  /* 0x0000440001e37983 */ /* 0x000ea20000300800 */
[----:B----4-:R-:W-:Y:S01]  /*dc70*/  FMUL R3, R224, UR20 ;  /* 0x00000014e0037c20 */ /* 0x010fe20008400000 */
[----:B0-----:R-:W-:Y:S02]  /*dc80*/  F2FP.SATFINITE.E5M2.F32.PACK_AB_MERGE_C R7, RZ, R0, RZ ;  /* 0x00000000ff07723e */ /* 0x001fe400048060ff */
[----:B------:R-:W4:Y:S01]  /*dc90*/  LDL.LU R224, [R1+0x48] ;  /* 0x0000480001e07983 */ /* 0x000f220000300800 */
[----:B------:R-:W-:-:S03]  /*dca0*/  FMUL R0, R226, UR20 ;  /* 0x00000014e2007c20 */ /* 0x000fc60008400000 */
[----:B------:R-:W4:Y:S01]  /*dcb0*/  LDL.LU R226, [R1+0x4c] ;  /* 0x00004c0001e27983 */ /* 0x000f220000300800 */
[C---:B------:R-:W-:Y:S02]  /*dcc0*/  ISETP.LT.OR P2, PT, R42.reuse, 0x52, !P1 ;  /* 0x000000522a00780c */ /* 0x040fe40004f41670 */
[C---:B------:R-:W-:Y:S01]  /*dcd0*/  ISETP.LT.OR P6, PT, R42.reuse, 0x52, !P0 ;  /* 0x000000522a00780c */ /* 0x040fe200047c1670 */
[----:B------:R-:W4:Y:S01]  /*dce0*/  LDL.LU R218, [R1+0x50] ;  /* 0x0000500001da7983 */ /* 0x000f220000300800 */
[----:B------:R-:W-:Y:S02]  /*dcf0*/  F2FP.SATFINITE.E5M2.F32.PACK_AB_MERGE_C R5, RZ, R2, RZ ;  /* 0x00000002ff05723e */ /* 0x000fe400048060ff */
[C---:B------:R-:W-:Y:S02]  /*dd00*/  ISETP.LT.OR P5, PT, R42.reuse, 0x51, !P0 ;  /* 0x000000512a00780c */ /* 0x040fe400047a1670 */
[----:B------:R-:W-:Y:S02]  /*dd10*/  F2FP.SATFINITE.E5M2.F32.PACK_AB_MERGE_C R11, RZ, R0, RZ ;  /* 0x00000000ff0b723e */ /* 0x000fe400048060ff */
[----:B------:R-:W-:-:S03]  /*dd20*/  ISETP.LT.OR P3, PT, R42, 0x59, !P1 ;  /* 0x000000592a00780c */ /* 0x000fc60004f61670 */
[----:B------:R0:W-:Y:S01]  /*dd30*/  @!P2 STG.E.U8 desc[UR14][R28.64+0x51], R9 ;  /* 0x000051091c00a986 */ /* 0x0001e2000c10110e */
[----:B------:R-:W-:-:S03]  /*dd40*/  ISETP.LT.OR P2, PT, R42, 0x5a, !P1 ;  /* 0x0000005a2a00780c */ /* 0x000fc60004f41670 */
[----:B------:R1:W-:Y:S01]  /*dd50*/  @!P6 STG.E.U8 desc[UR14][R30.64+0x51], R5 ;  /* 0x000051051e00e986 */ /* 0x0003e2000c10110e */
[----:B------:R-:W-:-:S03]  /*dd60*/  ISETP.LT.OR P6, PT, R42, 0x5a, !P0 ;  /* 0x0000005a2a00780c */ /* 0x000fc600047c1670 */
[----:B------:R-:W-:Y:S01]  /*dd70*/  @!P5 STG.E.U8 desc[UR14][R30.64+0x50], R13 ;  /* 0x0000500d1e00d986 */ /* 0x000fe2000c10110e */
[----:B0-----:R-:W-:-:S03]  /*dd80*/  F2FP.SATFINITE.E5M2.F32.PACK_AB_MERGE_C R9, RZ, R3, RZ ;  /* 0x00000003ff09723e */ /* 0x001fc600048060ff */
[----:B------:R0:W-:Y:S04]  /*dd90*/  @!P3 STG.E.U8 desc[UR14][R28.64+0x58], R7 ;  /* 0x000058071c00b986 */ /* 0x0001e8000c10110e */
[----:B------:R0:W-:Y:S01]  /*dda0*/  @!P2 STG.E.U8 desc[UR14][R28.64+0x59], R9 ;  /* 0x000059091c00a986 */ /* 0x0001e2000c10110e */
[----:B------:R-:W-:-:S03]  /*ddb0*/  FMUL R0, R221, UR20 ;  /* 0x00000014dd007c20 */ /* 0x000fc60008400000 */
[----:B------:R-:W4:Y:S01]  /*ddc0*/  LDL.LU R221, [R1+0x54] ;  /* 0x0000540001dd7983 */ /* 0x000f220000300800 */
[----:B------:R-:W-:-:S03]  /*ddd0*/  FMUL R2, R223, UR20 ;  /* 0x00000014df027c20 */ /* 0x000fc60008400000 */
[----:B------:R-:W4:Y:S01]  /*dde0*/  LDL.LU R223, [R1+0x58] ;  /* 0x0000580001df7983 */ /* 0x000f220000300800 */
[----:B-1----:R-:W-:Y:S01]  /*ddf0*/  F2FP.SATFINITE.E5M2.F32.PACK_AB_MERGE_C R5, RZ, R0, RZ ;  /* 0x00000000ff05723e */ /* 0x002fe200048060ff */
[----:B------:R-:W-:Y:S02]  /*de00*/  FMUL R3, R220, UR20 ;  /* 0x00000014dc037c20 */ /* 0x000fe40008400000 */
[----:B------:R-:W4:Y:S01]  /*de10*/  LDL.LU R220, [R1+0x5c] ;  /* 0x00005c0001dc7983 */ /* 0x000f220000300800 */
[----:B0-----:R-:W-:Y:S01]  /*de20*/  F2FP.SATFINITE.E5M2.F32.PACK_AB_MERGE_C R7, RZ, R2, RZ ;  /* 0x00000002ff07723e */ /* 0x001fe200048060ff */
[----:B------:R-:W-:Y:S01]  /*de30*/  FMUL R4, R222, UR20 ;  /* 0x00000014de047c20 */ /* 0x000fe20008400000 */
[----:B------:R-:W-:Y:S01]  /*de40*/  F2FP.SATFINITE.E5M2.F32.PACK_AB_MERGE_C R9, RZ, R3, RZ ;  /* 0x00000003ff09723e */ /* 0x000fe200048060ff */
[----:B------:R-:W4:Y:S04]  /*de50*/  LDL.LU R222, [R1+0x60] ;  /* 0x0000600001de7983 */ /* 0x000f280000300800 */
[----:B------:R0:W-:Y:S01]  /*de60*/  @!P6 STG.E.U8 desc[UR14][R30.64+0x59], R5 ;  /* 0x000059051e00e986 */ /* 0x0001e2000c10110e */
[----:B---3--:R-:W-:-:S03]  /*de70*/  FMUL R0, R225, UR20 ;  /* 0x00000014e1007c20 */ /* 0x008fc60008400000 */
[----:B------:R-:W3:Y:S02]  /*de80*/  LDL.LU R225, [R1+0x64] ;  /* 0x0000640001e17983 */ /* 0x000ee40000300800 */
[----:B0-----:R-:W-:Y:S01]  /*de90*/  F2FP.SATFINITE.E5M2.F32.PACK_AB_MERGE_C R5, RZ, R0, RZ ;  /* 0x00000000ff05723e */ /* 0x001fe200048060ff */
[----:B--2---:R-:W-:Y:S02]  /*dea0*/  FMUL R2, R227, UR20 ;  /* 0x00000014e3027c20 */ /* 0x004fe40008400000 */
[----:B------:R-:W2:Y:S01]  /*deb0*/  LDL.LU R227, [R1+0x68] ;  /* 0x0000680001e37983 */ /* 0x000ea20000300800 */
[----:B----4-:R-:W-:-:S03]  /*dec0*/  FMUL R3, R224, UR20 ;  /* 0x00000014e0037c20 */ /* 0x010fc60008400000 */
[----:B------:R-:W4:Y:S01]  /*ded0*/  LDL.LU R224, [R1+0x6c] ;  /* 0x00006c0001e07983 */ /* 0x000f220000300800 */
[----:B------:R-:W-:-:S03]  /*dee0*/  FMUL R0, R226, UR20 ;  /* 0x00000014e2007c20 */ /* 0x000fc60008400000 */
[----:B------:R-:W4:Y:S01]  /*def0*/  LDL.LU R226, [R1+0x70] ;  /* 0x0000700001e27983 */ /* 0x000f220000300800 */
[C---:B------:R-:W-:Y:S02]  /*df00*/  ISETP.LT.OR P5, PT, R42.reuse, 0x59, !P0 ;  /* 0x000000592a00780c */ /* 0x040fe400047a1670 */
[C---:B------:R-:W-:Y:S02]  /*df10*/  ISETP.LT.OR P2, PT, R42.reuse, 0x62, !P1 ;  /* 0x000000622a00780c */ /* 0x040fe40004f41670 */
[C---:B------:R-:W-:Y:S02]  /*df20*/  ISETP.LT.OR P3, PT, R42.reuse, 0x61, !P1 ;  /* 0x000000612a00780c */ /* 0x040fe40004f61670 */
[----:B------:R-:W-:-:S07]  /*df30*/  ISETP.LT.OR P6, PT, R42, 0x62, !P0 ;  /* 0x000000622a00780c */ /* 0x000fce00047c1670 */
[----:B------:R-:W-:Y:S01]  /*df40*/  @!P5 STG.E.U8 desc[UR14][R30.64+0x58], R11 ;  /* 0x0000580b1e00d986 */ /* 0x000fe2000c10110e */
[----:B------:R-:W-:-:S03]  /*df50*/  ISETP.LT.OR P5, PT, R42, 0x61, !P0 ;  /* 0x000000612a00780c */ /* 0x000fc600047a1670 */
[----:B------:R0:W-:Y:S01]  /*df60*/  @!P2 STG.E.U8 desc[UR14][R28.64+0x61], R9 ;  /* 0x000061091c00a986 */ /* 0x0001e2000c10110e */
[----:B------:R-:W-:-:S03]  /*df70*/  ISETP.LT.OR P2, PT, R42, 0x6a, !P1 ;  /* 0x0000006a2a00780c */ /* 0x000fc60004f41670 */
[----:B------:R1:W-:Y:S01]  /*df80*/  @!P3 STG.E.U8 desc[UR14][R28.64+0x60], R7 ;  /* 0x000060071c00b986 */ /* 0x0003e2000c10110e */
[----:B------:R-:W-:Y:S02]  /*df90*/  ISETP.LT.OR P3, PT, R42, 0x69, !P1 ;  /* 0x000000692a00780c */ /* 0x000fe40004f61670 */
[----:B------:R-:W-:Y:S01]  /*dfa0*/  F2FP.SATFINITE.E5M2.F32.PACK_AB_MERGE_C R13, RZ, R4, RZ ;  /* 0x00000004ff0d723e */ /* 0x000fe200048060ff */
[----:B------:R1:W-:Y:S01]  /*dfb0*/  @!P6 STG.E.U8 desc[UR14][R30.64+0x61], R5 ;  /* 0x000061051e00e986 */ /* 0x0003e2000c10110e */
[----:B0-----:R-:W-:-:S03]  /*dfc0*/  F2FP.SATFINITE.E5M2.F32.PACK_AB_MERGE_C R9, RZ, R3, RZ ;  /* 0x00000003ff09723e */ /* 0x001fc600048060ff */
[----:B------:R-:W-:Y:S01]  /*dfd0*/  @!P5 STG.E.U8 desc[UR14][R30.64+0x60], R13 ;  /* 0x0000600d1e00d986 */ /* 0x000fe2000c10110e */
[----:B-1----:R-:W-:-:S03]  /*dfe0*/  F2FP.SATFINITE.E5M2.F32.PACK_AB_MERGE_C R7, RZ, R2, RZ ;  /* 0x00000002ff07723e */ /* 0x002fc600048060ff */
[----:B------:R-:W-:Y:S01]  /*dff0*/  @!P2 STG.E.U8 desc[UR14][R28.64+0x69], R9 ;  /* 0x000069091c00a986 */ /* 0x000fe2000c10110e */
[C---:B------:R-:W-:Y:S02]  /*e000*/  ISETP.LT.OR P5, PT, R42.reuse, 0x69, !P0 ;  /* 0x000000692a00780c */ /* 0x040fe400047a1670 */
[C---:B------:R-:W-:Y:S01]  /*e010*/  ISETP.LT.OR P6, PT, R42.reuse, 0x6a, !P0 ;  /* 0x0000006a2a00780c */ /* 0x040fe200047c1670 */
[----:B------:R0:W-:Y:S01]  /*e020*/  @!P3 STG.E.U8 desc[UR14][R28.64+0x68], R7 ;  /* 0x000068071c00b986 */ /* 0x0001e2000c10110e */
[----:B------:R-:W-:Y:S01]  /*e030*/  ISETP.LT.OR P2, PT, R42, 0x72, !P1 ;  /* 0x000000722a00780c */ /* 0x000fe20004f41670 */
[----:B------:R-:W-:Y:S01]  /*e040*/  FMUL R2, R218, UR20 ;  /* 0x00000014da027c20 */ /* 0x000fe20008400000 */
[----:B------:R-:W-:Y:S02]  /*e050*/  ISETP.LT.OR P3, PT, R42, 0x71, !P1 ;  /* 0x000000712a00780c */ /* 0x000fe40004f61670 */
[----:B------:R-:W-:Y:S02]  /*e060*/  F2FP.SATFINITE.E5M2.F32.PACK_AB_MERGE_C R11, RZ, R0, RZ ;  /* 0x00000000ff0b723e */ /* 0x000fe400048060ff */
[----:B------:R-:W-:-:S03]  /*e070*/  F2FP.SATFINITE.E5M2.F32.PACK_AB_MERGE_C R5, RZ, R2, RZ ;  /* 0x00000002ff05723e */ /* 0x000fc600048060ff */
[----:B------:R-:W-:Y:S01]  /*e080*/  @!P5 STG.E.U8 desc[UR14][R30.64+0x68], R11 ;  /* 0x0000680b1e00d986 */ /* 0x000fe2000c10110e */
[----:B------:R-:W-:-:S03]  /*e090*/  ISETP.LT.OR P5, PT, R42, 0x71, !P0 ;  /* 0x000000712a00780c */ /* 0x000fc600047a1670 */
[----:B------:R-:W-:Y:S01]  /*e0a0*/  @!P6 STG.E.U8 desc[UR14][R30.64+0x69], R5 ;  /* 0x000069051e00e986 */ /* 0x000fe2000c10110e */
[----:B------:R-:W-:Y:S01]  /*e0b0*/  ISETP.LT.OR P6, PT, R42, 0x72, !P0 ;  /* 0x000000722a00780c */ /* 0x000fe200047c1670 */
[----:B------:R-:W-:Y:S01]  /*e0c0*/  FMUL R0, R221, UR20 ;  /* 0x00000014dd007c20 */ /* 0x000fe20008400000 */
[----:B------:R-:W-:-:S04]  /*e0d0*/  FMUL R3, R223, UR20 ;  /* 0x00000014df037c20 */ /* 0x000fc80008400000 */
[----:B0-----:R-:W-:Y:S02]  /*e0e0*/  F2FP.SATFINITE.E5M2.F32.PACK_AB_MERGE_C R7, RZ, R0, RZ ;  /* 0x00000000ff07723e */ /* 0x001fe400048060ff */
[----:B------:R-:W-:Y:S01]  /*e0f0*/  F2FP.SATFINITE.E5M2.F32.PACK_AB_MERGE_C R9, RZ, R3, RZ ;  /* 0x00000003ff09723e */ /* 0x000fe200048060ff */
[----:B------:R-:W-:Y:S02]  /*e100*/  FMUL R0, R220, UR20 ;  /* 0x00000014dc007c20 */ /* 0x000fe40008400000 */
[----:B------:R0:W-:Y:S01]  /*e110*/  @!P3 STG.E.U8 desc[UR14][R28.64+0x70], R7 ;  /* 0x000070071c00b986 */ /* 0x0001e2000c10110e */
[----:B------:R-:W-:-:S03]  /*e120*/  ISETP.LT.OR P3, PT, R42, 0x79, !P0 ;  /* 0x000000792a00780c */ /* 0x000fc60004761670 */
[----:B------:R1:W-:Y:S01]  /*e130*/  @!P2 STG.E.U8 desc[UR14][R28.64+0x71], R9 ;  /* 0x000071091c00a986 */ /* 0x0003e2000c10110e */
[C---:B------:R-:W-:Y:S02]  /*e140*/  ISETP.LT.OR P2, PT, R42.reuse, 0x79, !P1 ;  /* 0x000000792a00780c */ /* 0x040fe40004f41670 */
[----:B------:R-:W-:Y:S02]  /*e150*/  ISETP.LT.OR P1, PT, R42, 0x7a, !P1 ;  /* 0x0000007a2a00780c */ /* 0x000fe40004f21670 */
[----:B------:R-:W-:Y:S01]  /*e160*/  F2FP.SATFINITE.E5M2.F32.PACK_AB_MERGE_C R13, RZ, R0, RZ ;  /* 0x00000000ff0d723e */ /* 0x000fe200048060ff */
[----:B------:R-:W-:Y:S01]  /*e170*/  FMUL R0, R222, UR20 ;  /* 0x00000014de007c20 */ /* 0x000fe20008400000 */
[----:B------:R-:W-:Y:S01]  /*e180*/  ISETP.LT.OR P0, PT, R42, 0x7a, !P0 ;  /* 0x0000007a2a00780c */ /* 0x000fe20004701670 */
[----:B---3--:R-:W-:-:S03]  /*e190*/  FMUL R2, R225, UR20 ;  /* 0x00000014e1027c20 */ /* 0x008fc60008400000 */
[----:B0-----:R-:W-:Y:S02]  /*e1a0*/  F2FP.SATFINITE.E5M2.F32.PACK_AB_MERGE_C R7, RZ, R0, RZ ;  /* 0x00000000ff07723e */ /* 0x001fe400048060ff */
[----:B-1----:R-:W-:Y:S01]  /*e1b0*/  F2FP.SATFINITE.E5M2.F32.PACK_AB_MERGE_C R9, RZ, R2, RZ ;  /* 0x00000002ff09723e */ /* 0x002fe200048060ff */
[----:B--2---:R-:W-:Y:S01]  /*e1c0*/  FMUL R3, R227, UR20 ;  /* 0x00000014e3037c20 */ /* 0x004fe20008400000 */
[----:B----4-:R-:W-:Y:S01]  /*e1d0*/  FMUL R4, R224, UR20 ;  /* 0x00000014e0047c20 */ /* 0x010fe20008400000 */
[----:B------:R-:W-:-:S03]  /*e1e0*/  FMUL R5, R226, UR20 ;  /* 0x00000014e2057c20 */ /* 0x000fc60008400000 */
[----:B------:R-:W-:Y:S02]  /*e1f0*/  F2FP.SATFINITE.E5M2.F32.PACK_AB_MERGE_C R3, RZ, R3, RZ ;  /* 0x00000003ff03723e */ /* 0x000fe400048060ff */
[----:B------:R-:W-:Y:S02]  /*e200*/  F2FP.SATFINITE.E5M2.F32.PACK_AB_MERGE_C R11, RZ, R4, RZ ;  /* 0x00000004ff0b723e */ /* 0x000fe400048060ff */
[----:B------:R-:W-:Y:S01]  /*e210*/  F2FP.SATFINITE.E5M2.F32.PACK_AB_MERGE_C R5, RZ, R5, RZ ;  /* 0x00000005ff05723e */ /* 0x000fe200048060ff */
[----:B------:R0:W-:Y:S04]  /*e220*/  @!P5 STG.E.U8 desc[UR14][R30.64+0x70], R13 ;  /* 0x0000700d1e00d986 */ /* 0x0001e8000c10110e */
[----:B------:R0:W-:Y:S04]  /*e230*/  @!P6 STG.E.U8 desc[UR14][R30.64+0x71], R7 ;  /* 0x000071071e00e986 */ /* 0x0001e8000c10110e */
[----:B------:R0:W-:Y:S04]  /*e240*/  @!P2 STG.E.U8 desc[UR14][R28.64+0x78], R9 ;  /* 0x000078091c00a986 */ /* 0x0001e8000c10110e */
[----:B------:R0:W-:Y:S04]  /*e250*/  @!P1 STG.E.U8 desc[UR14][R28.64+0x79], R3 ;  /* 0x000079031c009986 */ /* 0x0001e8000c10110e */
[----:B------:R0:W-:Y:S04]  /*e260*/  @!P3 STG.E.U8 desc[UR14][R30.64+0x78], R11 ;  /* 0x0000780b1e00b986 */ /* 0x0001e8000c10110e */
[----:B------:R0:W-:Y:S02]  /*e270*/  @!P0 STG.E.U8 desc[UR14][R30.64+0x79], R5 ;  /* 0x000079051e008986 */ /* 0x0001e4000c10110e */
.L_x_289:
[----:B------:R-:W-:Y:S05]  /*e280*/  BSYNC B0 ;  /* 0x0000000000007941 */ /* 0x000fea0003800000 */
.L_x_31:
[----:B0----5:R-:W2:Y:S04]  /*e290*/  LDL.LU R3, [R1+0x74] ;  /* 0x0000740001037983 */ /* 0x021ea80000300800 */
[----:B------:R-:W2:Y:S01]  /*e2a0*/  LDL.LU R2, [R1+0x78] ;  /* 0x0000780001027983 */ /* 0x000ea20000300800 */
[----:B------:R-:W-:Y:S01]  /*e2b0*/  ULDC UR6, c[0x0][0xc] ;  /* 0x0000030000067ab9 */ /* 0x000fe20000000800 */
[----:B------:R-:W-:Y:S01]  /*e2c0*/  ULDC UR7, c[0x0][0x10] ;  /* 0x0000040000077ab9 */ /* 0x000fe20000000800 */
[----:B------:R-:W2:Y:S01]  /*e2d0*/  LDC R5, c[0x0][0x14] ;  /* 0x00000500ff057b82 */ /* 0x000ea20000000800 */
[----:B------:R-:W-:Y:S01]  /*e2e0*/  UIMAD.WIDE.U32 UR6, UR6, UR7, URZ ;  /* 0x00000007060672a5 */ /* 0x000fe2000f8e003f */
[----:B------:R-:W-:Y:S01]  /*e2f0*/  PRMT R0, RZ, 0x7610, R0 ;  /* 0x00007610ff007816 */ /* 0x000fe20000000000 */
[----:B------:R-:W-:-:S04]  /*e300*/  UMOV UR22, 0xffffffff ;  /* 0xffffffff00167882 */ /* 0x000fc80000000000 */
[----:B--2---:R-:W-:-:S04]  /*e310*/  IMAD.WIDE.U32 R2, R5, UR6, R2 ;  /* 0x0000000605027c25 */ /* 0x004fc8000f8e0002 */
[----:B------:R-:W-:Y:S01]  /*e320*/  IMAD R5, R5, UR7, RZ ;  /* 0x0000000705057c24 */ /* 0x000fe2000f8e02ff */
[----:B------:R-:W-:Y:S01]  /*e330*/  ULDC.64 UR6, c[0x0][0x650] ;  /* 0x0001940000067ab9 */ /* 0x000fe20000000a00 */
[----:B------:R-:W-:Y:S01]  /*e340*/  IMAD.MOV.U32 R19, RZ, RZ, R2 ;  /* 0x000000ffff137224 */ /* 0x000fe200078e0002 */
[----:B------:R-:W-:Y:S01]  /*e350*/  ISETP.GE.U32.AND P0, PT, R2, UR6, PT ;  /* 0x0000000602007c0c */ /* 0x000fe2000bf06070 */
[----:B------:R-:W-:Y:S02]  /*e360*/  IMAD.IADD R22, R3, 0x1, R5 ;  /* 0x0000000103167824 */ /* 0x000fe400078e0205 */
[----:B------:R-:W-:-:S03]  /*e370*/  IMAD.MOV.U32 R2, RZ, RZ, -0x1 ;  /* 0xffffffffff027424 */ /* 0x000fc600078e00ff */
[----:B------:R0:W-:Y:S01]  /*e380*/  STL [R1+0x74], R22 ;  /* 0x0000741601007387 */ /* 0x0001e20000100800 */
[----:B------:R-:W-:-:S03]  /*e390*/  ISETP.GE.U32.AND.EX P0, PT, R22, UR7, PT, P0 ;  /* 0x0000000716007c0c */ /* 0x000fc6000bf06100 */
[----:B------:R0:W-:Y:S04]  /*e3a0*/  STL [R1+0x78], R19 ;  /* 0x0000781301007387 */ /* 0x0001e80000100800 */
[----:B------:R0:W-:Y:S06]  /*e3b0*/  STL [R1+0x7c], R2 ;  /* 0x00007c0201007387 */ /* 0x0001ec0000100800 */
[----:B------:R-:W-:Y:S05]  /*e3c0*/  @P0 BRA `(.L_x_290) ;  /* 0x00000004006c0947 */ /* 0x000fea0003800000 */
[----:B------:R-:W2:Y:S01]  /*e3d0*/  S2R R14, SR_CTAID.X ;  /* 0x00000000000e7919 */ /* 0x000ea20000002500 */
[----:B------:R-:W5:Y:S01]  /*e3e0*/  LDC.64 R8, c[0x0][0x628] ;  /* 0x00018a00ff087b82 */ /* 0x000f620000000a00 */
[----:B------:R-:W-:Y:S01]  /*e3f0*/  ULDC UR6, c[0x0][0x150] ;  /* 0x0000540000067ab9 */ /* 0x000fe20000000800 */
[----:B------:R-:W-:Y:S01]  /*e400*/  IMAD.MOV.U32 R6, RZ, RZ, R19 ;  /* 0x000000ffff067224 */ /* 0x000fe200078e0013 */
[----:B------:R-:W0:Y:S01]  /*e410*/  S2R R16, SR_CTAID.Y ;  /* 0x0000000000107919 */ /* 0x000e220000002600 */
[----:B------:R-:W-:-:S04]  /*e420*/  IMAD.MOV.U32 R7, RZ, RZ, R22 ;  /* 0x000000ffff077224 */ /* 0x000fc800078e0016 */
[----:B------:R-:W0:Y:S08]  /*e430*/  LDC R17, c[0x0][0x144] ;  /* 0x00005100ff117b82 */ /* 0x000e300000000800 */
[----:B------:R-:W0:Y:S08]  /*e440*/  LDC R10, c[0x0][0x630] ;  /* 0x00018c00ff0a7b82 */ /* 0x000e300000000800 */
[----:B------:R-:W0:Y:S01]  /*e450*/  LDC.64 R12, c[0x0][0x620] ;  /* 0x00018800ff0c7b82 */ /* 0x000e220000000a00 */
[----:B-----5:R-:W-:-:S04]  /*e460*/  ISETP.NE.U32.AND P0, PT, R8, RZ, PT ;  /* 0x000000ff0800720c */ /* 0x020fc80003f05070 */
[----:B------:R-:W-:Y:S02]  /*e470*/  ISETP.NE.AND.EX P0, PT, R9, RZ, PT, P0 ;  /* 0x000000ff0900720c */ /* 0x000fe40003f05300 */
[----:B--2---:R-:W-:-:S05]  /*e480*/  I2FP.F32.U32 R0, R14 ;  /* 0x0000000e00007245 */ /* 0x004fca0000201000 */
[----:B------:R-:W-:-:S04]  /*e490*/  FMUL R0, R0, UR6 ;  /* 0x0000000600007c20 */ /* 0x000fc80008400000 */
[----:B------:R2:W0:Y:S02]  /*e4a0*/  F2I.U32.TRUNC.NTZ R15, R0 ;  /* 0x00000000000f7305 */ /* 0x000424000020f000 */
[----:B------:R-:W-:Y:S05]  /*e4b0*/  @!P0 BRA `(.L_x_291) ;  /* 0x0000000000288947 */ /* 0x000fea0003800000 */
[----:B--2---:R-:W2:Y:S02]  /*e4c0*/  LDC R0, c[0x0][0x634] ;  /* 0x00018d00ff007b82 */ /* 0x004ea40000000800 */
[----:B--2---:R-:W-:-:S05]  /*e4d0*/  IADD3 R7, P0, R19, R0, RZ ;  /* 0x0000000013077210 */ /* 0x004fca0007f1e0ff */
[----:B------:R-:W-:-:S04]  /*e4e0*/  IMAD.X R11, RZ, RZ, R22, P0 ;  /* 0x000000ffff0b7224 */ /* 0x000fc800000e0616 */
[----:B0-----:R-:W-:-:S04]  /*e4f0*/  IMAD.WIDE.U32 R2, R11, R8, RZ ;  /* 0x000000080b027225 */ /* 0x001fc800078e00ff */
[----:B------:R-:W-:-:S04]  /*e500*/  IMAD.WIDE.U32 R4, P0, R7, R9, R2 ;  /* 0x0000000907047225 */ /* 0x000fc80007800002 */
[----:B------:R-:W-:-:S04]  /*e510*/  IMAD.WIDE.U32 R2, R7, R8, RZ ;  /* 0x0000000807027225 */ /* 0x000fc800078e00ff */
[----:B------:R-:W-:Y:S01]  /*e520*/  IMAD.X R7, RZ, RZ, RZ, P0 ;  /* 0x000000ffff077224 */ /* 0x000fe200000e06ff */
[----:B------:R-:W-:Y:S01]  /*e530*/  IADD3 RZ, P0, R3, R4, RZ ;  /* 0x0000000403ff7210 */ /* 0x000fe20007f1e0ff */
[----:B------:R-:W-:-:S04]  /*e540*/  IMAD.MOV.U32 R6, RZ, RZ, R5 ;  /* 0x000000ffff067224 */ /* 0x000fc800078e0005 */
[----:B------:R-:W-:-:S08]  /*e550*/  IMAD.WIDE.U32.X R6, R11, R9, R6, P0 ;  /* 0x000000090b067225 */ /* 0x000fd000000e0406 */
.L_x_291:
[-CC-:B0-----:R-:W-:Y:S01]  /*e560*/  SHF.R.U64 R24, R6, R10.reuse, R7.reuse ;  /* 0x0000000a06187219 */ /* 0x181fe20000001207 */
[----:B------:R-:W0:Y:S01]  /*e570*/  LDC.64 R20, c[0x0][0x640] ;  /* 0x00019000ff147b82 */ /* 0x000e220000000a00 */
[----:B--2---:R-:W-:Y:S01]  /*e580*/  SHF.R.U32.HI R0, RZ, R10, R7 ;  /* 0x0000000aff007219 */ /* 0x004fe20000011607 */
[----:B------:R-:W-:Y:S01]  /*e590*/  IMAD.MOV.U32 R2, RZ, RZ, R19 ;  /* 0x000000ffff027224 */ /* 0x000fe200078e0013 */
[----:B------:R-:W-:Y:S01]  /*e5a0*/  IADD3 R5, P0, RZ, -R24, RZ ;  /* 0x80000018ff057210 */ /* 0x000fe20007f1e0ff */
[----:B------:R-:W-:Y:S01]  /*e5b0*/  IMAD.MOV R15, RZ, RZ, -R15 ;  /* 0x000000ffff0f7224 */ /* 0x000fe200078e0a0f */
[----:B------:R-:W-:Y:S01]  /*e5c0*/  ULDC UR6, c[0x0][0x154] ;  /* 0x0000550000067ab9 */ /* 0x000fe20000000800 */
[----:B------:R-:W-:Y:S02]  /*e5d0*/  IMAD.MOV.U32 R7, RZ, RZ, 0x1 ;  /* 0x00000001ff077424 */ /* 0x000fe400078e00ff */
[----:B------:R-:W2:Y:S01]  /*e5e0*/  LDC R4, c[0x0][0x618] ;  /* 0x00018600ff047b82 */ /* 0x000ea20000000800 */
[----:B------:R-:W-:-:S02]  /*e5f0*/  IMAD.X R3, RZ, RZ, ~R0, P0 ;  /* 0x000000ffff037224 */ /* 0x000fc400000e0e00 */
[----:B------:R-:W-:Y:S02]  /*e600*/  IMAD R15, R17, R15, R14 ;  /* 0x0000000f110f7224 */ /* 0x000fe400078e020e */
[-C--:B------:R-:W-:Y:S02]  /*e610*/  IMAD R0, R3, R12.reuse, RZ ;  /* 0x0000000c03007224 */ /* 0x080fe400078e02ff */
[----:B------:R-:W-:Y:S01]  /*e620*/  IMAD.MOV.U32 R3, RZ, RZ, R22 ;  /* 0x000000ffff037224 */ /* 0x000fe200078e0016 */
[----:B------:R-:W5:Y:S01]  /*e630*/  LDC R6, c[0x0][0x608] ;  /* 0x00018200ff067b82 */ /* 0x000f620000000800 */
[----:B------:R-:W-:-:S04]  /*e640*/  IMAD.WIDE.U32 R2, R5, R12, R2 ;  /* 0x0000000c05027225 */ /* 0x000fc800078e0002 */
[----:B------:R-:W-:-:S03]  /*e650*/  IMAD R5, R5, R13, R0 ;  /* 0x0000000d05057224 */ /* 0x000fc600078e0200 */
[----:B------:R-:W1:Y:S01]  /*e660*/  LDC R18, c[0x0][0x658] ;  /* 0x00019600ff127b82 */ /* 0x000e620000000800 */
[----:B------:R-:W-:Y:S01]  /*e670*/  I2FP.F32.U32 R0, R16 ;  /* 0x0000001000007245 */ /* 0x000fe20000201000 */
[----:B------:R-:W-:Y:S01]  /*e680*/  IMAD.IADD R3, R3, 0x1, R5 ;  /* 0x0000000103037824 */ /* 0x000fe200078e0205 */
[----:B0-----:R-:W-:Y:S01]  /*e690*/  ISETP.NE.U32.AND P0, PT, R20, RZ, PT ;  /* 0x000000ff1400720c */ /* 0x001fe20003f05070 */
[----:B------:R-:W-:Y:S02]  /*e6a0*/  IMAD.MOV.U32 R5, RZ, RZ, -0x1 ;  /* 0xffffffffff057424 */ /* 0x000fe400078e00ff */
[----:B------:R-:W-:Y:S02]  /*e6b0*/  FMUL R0, R0, UR6 ;  /* 0x0000000600007c20 */ /* 0x000fe40008400000 */
[----:B------:R-:W0:Y:S01]  /*e6c0*/  LDC R13, c[0x0][0x148] ;  /* 0x00005200ff0d7b82 */ /* 0x000e220000000800 */
[----:B--2---:R-:W-:Y:S01]  /*e6d0*/  SHF.R.U64 R10, R2, R4, R3 ;  /* 0x00000004020a7219 */ /* 0x004fe20000001203 */
[----:B------:R2:W0:Y:S01]  /*e6e0*/  F2I.U32.TRUNC.NTZ R12, R0 ;  /* 0x00000000000c7305 */ /* 0x000422000020f000 */
[----:B------:R-:W-:-:S02]  /*e6f0*/  ISETP.NE.AND.EX P0, PT, R21, RZ, PT, P0 ;  /* 0x000000ff1500720c */ /* 0x000fc40003f05300 */
[----:B------:R-:W-:-:S03]  /*e700*/  SHF.R.U32.HI R3, RZ, R4, R3 ;  /* 0x00000004ff037219 */ /* 0x000fc60000011603 */
[----:B------:R-:W0:Y:S01]  /*e710*/  LDC R14, c[0x0][0x600] ;  /* 0x00018000ff0e7b82 */ /* 0x000e220000000800 */
[-CC-:B-----5:R-:W-:Y:S02]  /*e720*/  SHF.R.U64 R8, R10, R6.reuse, R3.reuse ;  /* 0x000000060a087219 */ /* 0x1a0fe40000001203 */
[----:B------:R-:W-:-:S05]  /*e730*/  SHF.R.U32.HI R3, RZ, R6, R3 ;  /* 0x00000006ff037219 */ /* 0x000fca0000011603 */
[----:B------:R-:W0:Y:S01]  /*e740*/  LDC R19, c[0x0][0x648] ;  /* 0x00019200ff137b82 */ /* 0x000e220000000800 */
[-CC-:B-1----:R-:W-:Y:S02]  /*e750*/  SHF.R.U64 R11, R8, R18.reuse, R3.reuse ;  /* 0x00000012080b7219 */ /* 0x182fe40000001203 */
[-C--:B------:R-:W-:Y:S02]  /*e760*/  SHF.L.U32 R5, R5, R18.reuse, RZ ;  /* 0x0000001205057219 */ /* 0x080fe400000006ff */
[-C--:B------:R-:W-:Y:S01]  /*e770*/  SHF.R.U32.HI R3, RZ, R18.reuse, R3 ;  /* 0x00000012ff037219 */ /* 0x080fe20000011603 */
[----:B------:R-:W-:Y:S01]  /*e780*/  IMAD.MOV.U32 R2, RZ, RZ, R11 ;  /* 0x000000ffff027224 */ /* 0x000fe200078e000b */
[----:B------:R-:W-:Y:S01]  /*e790*/  SHF.L.U32 R40, R7, R18, RZ ;  /* 0x0000001207287219 */ /* 0x000fe200000006ff */
[----:B------:R-:W1:Y:S01]  /*e7a0*/  LDC R22, c[0x0][0x638] ;  /* 0x00018e00ff167b82 */ /* 0x000e620000000800 */
[----:B------:R-:W-:-:S07]  /*e7b0*/  LOP3.LUT R17, RZ, R5, RZ, 0x33, !PT ;  /* 0x00000005ff117212 */ /* 0x000fce00078e33ff */
[----:B------:R-:W0:Y:S01]  /*e7c0*/  LDC R23, c[0x0][0x610] ;  /* 0x00018400ff177b82 */ /* 0x000e220000000800 */
[----:B--2---:R-:W-:Y:S05]  /*e7d0*/  @!P0 BRA `(.L_x_292) ;  /* 0x0000000000288947 */ /* 0x004fea0003800000 */
[----:B------:R-:W2:Y:S02]  /*e7e0*/  LDC R0, c[0x0][0x64c] ;  /* 0x00019300ff007b82 */ /* 0x000ea40000000800 */
[----:B--2---:R-:W-:-:S05]  /*e7f0*/  IADD3 R7, P0, R11, R0, RZ ;  /* 0x000000000b077210 */ /* 0x004fca0007f1e0ff */
        /* <DEDUP_REMOVED lines=8> */
.L_x_292:
[----:B0-----:R-:W-:Y:S01]  /*e880*/  SHF.R.U64 R0, R2, R19, R3 ;  /* 0x0000001302007219 */ /* 0x001fe20000001203 */
[----:B------:R-:W-:Y:S01]  /*e890*/  VIADD R3, R14, 0xffffffff ;  /* 0xffffffff0e037836 */ /* 0x000fe20000000000 */
[----:B------:R-:W-:Y:S01]  /*e8a0*/  LOP3.LUT R5, R8, R17, RZ, 0xc0, !PT ;  /* 0x0000001108057212 */ /* 0x000fe200078ec0ff */
[----:B------:R-:W-:Y:S01]  /*e8b0*/  IMAD.MOV R12, RZ, RZ, -R12 ;  /* 0x000000ffff0c7224 */ /* 0x000fe200078e0a0c */
[----:B------:R-:W-:Y:S01]  /*e8c0*/  R2UR UR22, R24 ;  /* 0x00000000181672ca */ /* 0x000fe200000e0000 */
[----:B------:R-:W-:Y:S01]  /*e8d0*/  IMAD.MOV R2, RZ, RZ, -R0 ;  /* 0x000000ffff027224 */ /* 0x000fe200078e0a00 */
[----:B------:R-:W-:Y:S01]  /*e8e0*/  LOP3.LUT R3, R10, R3, RZ, 0xc0, !PT ;  /* 0x000000030a037212 */ /* 0x000fe200078ec0ff */
[----:B------:R-:W-:Y:S02]  /*e8f0*/  IMAD R40, R40, R0, R5 ;  /* 0x0000000028287224 */ /* 0x000fe400078e0205 */
[----:B------:R-:W-:Y:S02]  /*e900*/  @P4 IMAD R15, R13, R12, R16 ;  /* 0x0000000c0d0f4224 */ /* 0x000fe400078e0210 */
[----:B-1----:R-:W-:-:S02]  /*e910*/  IMAD R0, R2, R22, R11 ;  /* 0x0000001602007224 */ /* 0x002fc400078e020b */
[----:B------:R-:W-:Y:S02]  /*e920*/  IMAD R40, R40, R23, R15 ;  /* 0x0000001728287224 */ /* 0x000fe400078e020f */
[----:B------:R-:W-:Y:S02]  /*e930*/  IMAD R3, R0, R14, R3 ;  /* 0x0000000e00037224 */ /* 0x000fe400078e0203 */
[----:B------:R-:W-:-:S03]  /*e940*/  IMAD.MOV.U32 R0, RZ, RZ, 0x1 ;  /* 0x00000001ff007424 */ /* 0x000fc600078e00ff */
[----:B------:R-:W-:Y:S02]  /*e950*/  SEL R2, R3, R40, !P4 ;  /* 0x0000002803027207 */ /* 0x000fe40006000000 */
[----:B------:R-:W-:-:S03]  /*e960*/  SEL R40, R40, R3, !P4 ;  /* 0x0000000328287207 */ /* 0x000fc60006000000 */
[----:B------:R2:W-:Y:S04]  /*e970*/  STL [R1+0x7c], R2 ;  /* 0x00007c0201007387 */ /* 0x0005e80000100800 */
.L_x_290:
[----:B------:R-:W-:Y:S01]  /*e980*/  UIADD3 UR5, UR9, UR5, URZ ;  /* 0x0000000509057290 */ /* 0x000fe2000fffe03f */
[----:B------:R0:W-:Y:S01]  /*e990*/  STL [R1+0x80], R40 ;  /* 0x0000802801007387 */ /* 0x0001e20000100800 */
[----:B------:R-:W-:Y:S02]  /*e9a0*/  LOP3.LUT P0, RZ, R0, 0xff, RZ, 0xc0, !PT ;  /* 0x000000ff00ff7812 */ /* 0x000fe4000780c0ff */
[----:B------:R-:W-:Y:S02]  /*e9b0*/  USHF.R.U32.HI UR6, URZ, 0x1, UR5 ;  /* 0x000000013f067899 */ /* 0x000fe40008011605 */
[----:B------:R-:W-:Y:S02]  /*e9c0*/  UISETP.GT.U32.AND UP0, UPT, UR5, 0x1, UPT ;  /* 0x000000010500788c */ /* 0x000fe4000bf04070 */
[----:B------:R-:W-:Y:S02]  /*e9d0*/  ULOP3.LUT UR6, UR6, 0x1, URZ, 0xc0, !UPT ;  /* 0x0000000106067892 */ /* 0x000fe4000f8ec03f */
[----:B------:R-:W-:-:S02]  /*e9e0*/  UISETP.LT.U32.AND UP0, UPT, UR9, 0x2, UP0 ;  /* 0x000000020900788c */ /* 0x000fc40008701070 */
[----:B------:R-:W-:Y:S02]  /*e9f0*/  UISETP.NE.U32.AND UP1, UPT, UR6, 0x1, UPT ;  /* 0x000000010600788c */ /* 0x000fe4000bf25070 */
[----:B------:R-:W-:Y:S02]  /*ea00*/  USEL UR7, URZ, 0x1, !UP0 ;  /* 0x000000013f077887 */ /* 0x000fe4000c000000 */
[----:B------:R-:W-:Y:S02]  /*ea10*/  UISETP.GT.U32.AND UP1, UPT, UR9, 0x1, !UP1 ;  /* 0x000000010900788c */ /* 0x000fe4000cf24070 */
[----:B------:R-:W-:Y:S02]  /*ea20*/  ULOP3.LUT UR5, UR5, 0x1, URZ, 0xc0, !UPT ;  /* 0x0000000105057892 */ /* 0x000fe4000f8ec03f */
[----:B------:R-:W-:-:S04]  /*ea30*/  USEL UR6, URZ, 0x1, !UP1 ;  /* 0x000000013f067887 */ /* 0x000fc8000c800000 */
[----:B------:R-:W-:Y:S01]  /*ea40*/  ULOP3.LUT UR4, UR6, UR4, UR7, 0x96, !UPT ;  /* 0x0000000406047292 */ /* 0x000fe2000f8e9607 */
[----:B0-----:R-:W-:Y:S11]  /*ea50*/  @P0 BRA `(.L_x_293) ;  /* 0xffffff2400600947 */ /* 0x001ff6000383ffff */
[----:B------:R-:W-:Y:S05]  /*ea60*/  EXIT ;  /* 0x000000000000794d */ /* 0x000fea0003800000 */
.L_x_3:
[----:B------:R-:W2:Y:S01]  /*ea70*/  LDL R16, [R1+0x78] ;  /* 0x0000780001107983 */ /* 0x000ea20000100800 */
[----:B------:R-:W-:-:S03]  /*ea80*/  ULDC.64 UR4, c[0x0][0x650] ;  /* 0x0001940000047ab9 */ /* 0x000fc60000000a00 */
[----:B------:R-:W3:Y:S01]  /*ea90*/  LDL R17, [R1+0x74] ;  /* 0x0000740001117983 */ /* 0x000ee20000100800 */
[----:B------:R-:W-:Y:S01]  /*eaa0*/  PRMT R4, RZ, 0x7610, R4 ;  /* 0x00007610ff047816 */ /* 0x000fe20000000004 */
[----:B------:R-:W-:Y:S02]  /*eab0*/  IMAD.MOV.U32 R5, RZ, RZ, -0x1 ;  /* 0xffffffffff057424 */ /* 0x000fe400078e00ff */
[----:B------:R-:W-:Y:S02]  /*eac0*/  IMAD.MOV.U32 R6, RZ, RZ, -0x1 ;  /* 0xffffffffff067424 */ /* 0x000fe400078e00ff */
[----:B------:R-:W-:Y:S01]  /*ead0*/  IMAD.MOV.U32 R11, RZ, RZ, -0x1 ;  /* 0xffffffffff0b7424 */ /* 0x000fe200078e00ff */
[----:B--2---:R-:W-:-:S04]  /*eae0*/  ISETP.GE.U32.AND P0, PT, R16, UR4, PT ;  /* 0x0000000410007c0c */ /* 0x004fc8000bf06070 */
[----:B---3--:R-:W-:-:S13]  /*eaf0*/  ISETP.GE.U32.AND.EX P0, PT, R17, UR5, PT, P0 ;  /* 0x0000000511007c0c */ /* 0x008fda000bf06100 */
[----:B------:R-:W-:Y:S05]  /*eb00*/  @P0 BRA `(.L_x_294) ;  /* 0x00000004005c0947 */ /* 0x000fea0003800000 */
        /* <DEDUP_REMOVED lines=18> */
.L_x_295:
[-CC-:B------:R-:W-:Y:S01]  /*ec30*/  SHF.R.U64 R11, R8, R12.reuse, R9.reuse ;  /* 0x0000000c080b7219 */ /* 0x180fe20000001209 */
[----:B------:R-:W0:Y:S01]  /*ec40*/  LDC.64 R20, c[0x0][0x640] ;  /* 0x00019000ff147b82 */ /* 0x000e220000000a00 */
[----:B------:R-:W-:Y:S01]  /*ec50*/  SHF.R.U32.HI R3, RZ, R12, R9 ;  /* 0x0000000cff037219 */ /* 0x000fe20000011609 */
[----:B------:R-:W-:Y:S01]  /*ec60*/  ULDC UR4, c[0x0][0x150] ;  /* 0x0000540000047ab9 */ /* 0x000fe20000000800 */
[----:B------:R-:W-:Y:S01]  /*ec70*/  IADD3 R7, P0, RZ, -R11, RZ ;  /* 0x8000000bff077210 */ /* 0x000fe20007f1e0ff */
[----:B------:R-:W-:Y:S01]  /*ec80*/  IMAD.MOV.U32 R4, RZ, RZ, R16 ;  /* 0x000000ffff047224 */ /* 0x000fe200078e0010 */
[----:B------:R-:W-:Y:S01]  /*ec90*/  I2FP.F32.U32 R6, R2 ;  /* 0x0000000200067245 */ /* 0x000fe20000201000 */
[----:B------:R-:W-:Y:S02]  /*eca0*/  IMAD.MOV.U32 R5, RZ, RZ, R17 ;  /* 0x000000ffff057224 */ /* 0x000fe400078e0011 */
[----:B------:R-:W1:Y:S01]  /*ecb0*/  LDC R10, c[0x0][0x618] ;  /* 0x00018600ff0a7b82 */ /* 0x000e620000000800 */
[----:B------:R-:W-:-:S02]  /*ecc0*/  IMAD.X R3, RZ, RZ, ~R3, P0 ;  /* 0x000000ffff037224 */ /* 0x000fc400000e0e03 */
[----:B------:R-:W-:Y:S01]  /*ecd0*/  FMUL R9, R6, UR4 ;  /* 0x0000000406097c20 */ /* 0x000fe20008400000 */
[----:B------:R-:W-:Y:S01]  /*ece0*/  IMAD.WIDE.U32 R4, R7, R14, R4 ;  /* 0x0000000e07047225 */ /* 0x000fe200078e0004 */
[----:B------:R-:W-:-:S03]  /*ecf0*/  ULDC UR4, c[0x0][0x154] ;  /* 0x0000550000047ab9 */ /* 0x000fc60000000800 */
[----:B------:R-:W-:Y:S01]  /*ed00*/  IMAD R6, R3, R14, RZ ;  /* 0x0000000e03067224 */ /* 0x000fe200078e02ff */
[----:B------:R-:W2:Y:S01]  /*ed10*/  LDC R13, c[0x0][0x144] ;  /* 0x00005100ff0d7b82 */ /* 0x000ea20000000800 */
[----:B------:R-:W3:Y:S02]  /*ed20*/  F2I.U32.TRUNC.NTZ R9, R9 ;  /* 0x0000000900097305 */ /* 0x000ee4000020f000 */
[----:B------:R-:W-:Y:S02]  /*ed30*/  IMAD R3, R7, R15, R6 ;  /* 0x0000000f07037224 */ /* 0x000fe400078e0206 */
[----:B------:R-:W-:Y:S02]  /*ed40*/  IMAD.MOV.U32 R6, RZ, RZ, -0x1 ;  /* 0xffffffffff067424 */ /* 0x000fe400078e00ff */
[----:B------:R-:W-:Y:S01]  /*ed50*/  IMAD.IADD R3, R5, 0x1, R3 ;  /* 0x0000000105037824 */ /* 0x000fe200078e0203 */
[----:B------:R-:W4:Y:S01]  /*ed60*/  LDC R12, c[0x0][0x608] ;  /* 0x00018200ff0c7b82 */ /* 0x000f220000000800 */
[----:B------:R-:W-:-:S02]  /*ed70*/  I2FP.F32.U32 R5, R0 ;  /* 0x0000000000057245 */ /* 0x000fc40000201000 */
[----:B0-----:R-:W-:-:S03]  /*ed80*/  ISETP.NE.U32.AND P0, PT, R20, RZ, PT ;  /* 0x000000ff1400720c */ /* 0x001fc60003f05070 */
[----:B------:R-:W-:Y:S01]  /*ed90*/  FMUL R5, R5, UR4 ;  /* 0x0000000405057c20 */ /* 0x000fe20008400000 */
[----:B------:R-:W-:Y:S01]  /*eda0*/  ISETP.NE.AND.EX P0, PT, R21, RZ, PT, P0 ;  /* 0x000000ff1500720c */ /* 0x000fe20003f05300 */
[----:B------:R-:W0:Y:S01]  /*edb0*/  LDC R7, c[0x0][0x658] ;  /* 0x00019600ff077b82 */ /* 0x000e220000000800 */
[-C--:B-1----:R-:W-:Y:S01]  /*edc0*/  SHF.R.U64 R8, R4, R10.reuse, R3 ;  /* 0x0000000a04087219 */ /* 0x082fe20000001203 */
[----:B---3--:R-:W-:Y:S01]  /*edd0*/  IMAD.MOV R4, RZ, RZ, -R9 ;  /* 0x000000ffff047224 */ /* 0x008fe200078e0a09 */
[----:B------:R-:W-:Y:S02]  /*ede0*/  SHF.R.U32.HI R3, RZ, R10, R3 ;  /* 0x0000000aff037219 */ /* 0x000fe40000011603 */
[----:B------:R1:W3:Y:S03]  /*edf0*/  F2I.U32.TRUNC.NTZ R10, R5 ;  /* 0x00000005000a7305 */ /* 0x0002e6000020f000 */
[----:B------:R-:W1:Y:S01]  /*ee00*/  LDC R17, c[0x0][0x148] ;  /* 0x00005200ff117b82 */ /* 0x000e620000000800 */
[----:B--2---:R-:W-:-:S02]  /*ee10*/  IMAD R19, R13, R4, R2 ;  /* 0x000000040d137224 */ /* 0x004fc400078e0202 */
[----:B------:R-:W-:-:S05]  /*ee20*/  IMAD.MOV.U32 R4, RZ, RZ, 0x1 ;  /* 0x00000001ff047424 */ /* 0x000fca00078e00ff */
[----:B------:R-:W2:Y:S01]  /*ee30*/  LDC R14, c[0x0][0x600] ;  /* 0x00018000ff0e7b82 */ /* 0x000ea20000000800 */
[-CC-:B----4-:R-:W-:Y:S02]  /*ee40*/  SHF.R.U64 R13, R8, R12.reuse, R3.reuse ;  /* 0x0000000c080d7219 */ /* 0x190fe40000001203 */
[----:B------:R-:W-:-:S05]  /*ee50*/  SHF.R.U32.HI R2, RZ, R12, R3 ;  /* 0x0000000cff027219 */ /* 0x000fca0000011603 */
[----:B------:R-:W4:Y:S01]  /*ee60*/  LDC R16, c[0x0][0x648] ;  /* 0x00019200ff107b82 */ /* 0x000f220000000800 */
[-CC-:B0-----:R-:W-:Y:S02]  /*ee70*/  SHF.R.U64 R15, R13, R7.reuse, R2.reuse ;  /* 0x000000070d0f7219 */ /* 0x181fe40000001202 */
[-C--:B------:R-:W-:Y:S02]  /*ee80*/  SHF.L.U32 R6, R6, R7.reuse, RZ ;  /* 0x0000000706067219 */ /* 0x080fe400000006ff */
[-C--:B------:R-:W-:Y:S01]  /*ee90*/  SHF.R.U32.HI R3, RZ, R7.reuse, R2 ;  /* 0x00000007ff037219 */ /* 0x080fe20000011602 */
[----:B------:R-:W-:Y:S01]  /*eea0*/  IMAD.MOV.U32 R2, RZ, RZ, R15 ;  /* 0x000000ffff027224 */ /* 0x000fe200078e000f */
[----:B------:R-:W-:Y:S01]  /*eeb0*/  SHF.L.U32 R12, R4, R7, RZ ;  /* 0x00000007040c7219 */ /* 0x000fe200000006ff */
[----:B------:R-:W0:Y:S01]  /*eec0*/  LDC R18, c[0x0][0x638] ;  /* 0x00018e00ff127b82 */ /* 0x000e220000000800 */
[----:B------:R-:W-:-:S07]  /*eed0*/  LOP3.LUT R22, RZ, R6, RZ, 0x33, !PT ;  /* 0x00000006ff167212 */ /* 0x000fce00078e33ff */
        /* <DEDUP_REMOVED lines=12> */
.L_x_296:
[----:B----4-:R-:W-:Y:S01]  /*efa0*/  SHF.R.U64 R3, R2, R16, R3 ;  /* 0x0000001002037219 */ /* 0x010fe20000001203 */
[----:B--2---:R-:W-:Y:S01]  /*efb0*/  VIADD R5, R14, 0xffffffff ;  /* 0xffffffff0e057836 */ /* 0x004fe20000000000 */
[----:B------:R-:W-:Y:S01]  /*efc0*/  LOP3.LUT R2, R13, R22, RZ, 0xc0, !PT ;  /* 0x000000160d027212 */ /* 0x000fe200078ec0ff */
[----:B------:R-:W-:Y:S02]  /*efd0*/  IMAD.MOV R10, RZ, RZ, -R10 ;  /* 0x000000ffff0a7224 */ /* 0x000fe400078e0a0a */
[----:B------:R-:W-:Y:S02]  /*efe0*/  IMAD.MOV R4, RZ, RZ, -R3 ;  /* 0x000000ffff047224 */ /* 0x000fe400078e0a03 */
[----:B------:R-:W-:Y:S01]  /*eff0*/  IMAD R2, R12, R3, R2 ;  /* 0x000000030c027224 */ /* 0x000fe200078e0202 */
[----:B------:R-:W-:Y:S01]  /*f000*/  LOP3.LUT R3, R8, R5, RZ, 0xc0, !PT ;  /* 0x0000000508037212 */ /* 0x000fe200078ec0ff */
[----:B------:R-:W-:Y:S02]  /*f010*/  @P4 IMAD R19, R17, R10, R0 ;  /* 0x0000000a11134224 */ /* 0x000fe400078e0200 */
[----:B0-----:R-:W-:-:S02]  /*f020*/  IMAD R0, R4, R18, R15 ;  /* 0x0000001204007224 */ /* 0x001fc400078e020f */
[----:B------:R-:W-:Y:S02]  /*f030*/  IMAD R5, R2, R23, R19 ;  /* 0x0000001702057224 */ /* 0x000fe400078e0213 */
[----:B------:R-:W-:Y:S02]  /*f040*/  IMAD R0, R0, R14, R3 ;  /* 0x0000000e00007224 */ /* 0x000fe400078e0203 */
[----:B------:R-:W-:-:S03]  /*f050*/  IMAD.MOV.U32 R4, RZ, RZ, 0x1 ;  /* 0x00000001ff047424 */ /* 0x000fc600078e00ff */
[----:B------:R-:W-:Y:S02]  /*f060*/  SEL R6, R0, R5, !P4 ;  /* 0x0000000500067207 */ /* 0x000fe40006000000 */
[----:B------:R-:W-:-:S07]  /*f070*/  SEL R5, R5, R0, !P4 ;  /* 0x0000000005057207 */ /* 0x000fce0006000000 */
.L_x_294:
[----:B------:R-:W-:-:S08]  /*f080*/  NOP ;  /* 0x0000000000007918 */ /* 0x000fd00000000000 */
[----:B------:R-:W0:-:S00]  /*f090*/  USETMAXREG.DEALLOC.CTAPOOL 0x28 ;  /* 0x00000028000079c8 */ /* 0x000e0000080e0500 */
[----:B------:R-:W-:-:S13]  /*f0a0*/  ISETP.NE.AND P0, PT, RZ, UR8, PT ;  /* 0x00000008ff007c0c */ /* 0x000fda000bf05270 */
[----:B------:R-:W-:Y:S05]  /*f0b0*/  @P0 EXIT ;  /* 0x000000000000094d */ /* 0x000fea0003800000 */
[----:B0-----:R-:W-:Y:S01]  /*f0c0*/  LOP3.LUT P0, RZ, R4, 0xff, RZ, 0xc0, !PT ;  /* 0x000000ff04ff7812 */ /* 0x001fe2000780c0ff */
[----:B------:R-:W-:Y:S02]  /*f0d0*/  IMAD.MOV.U32 R0, RZ, RZ, 0x1 ;  /* 0x00000001ff007424 */ /* 0x000fe400078e00ff */
[----:B------:R-:W-:-:S10]  /*f0e0*/  IMAD.MOV.U32 R8, RZ, RZ, RZ ;  /* 0x000000ffff087224 */ /* 0x000fd400078e00ff */
[----:B------:R-:W-:Y:S05]  /*f0f0*/  @!P0 BRA `(.L_x_297) ;  /* 0x0000000c00548947 */ /* 0x000fea0003800000 */
[----:B------:R-:W0:Y:S01]  /*f100*/  S2R R2, SR_TID.X ;  /* 0x0000000000027919 */ /* 0x000e220000002100 */
[----:B------:R-:W-:Y:S01]  /*f110*/  ULDC UR4, c[0x0][0x28c] ;  /* 0x0000a30000047ab9 */ /* 0x000fe20000000800 */
[----:B------:R-:W-:Y:S01]  /*f120*/  ULDC UR6, c[0x0][0x658] ;  /* 0x0001960000067ab9 */ /* 0x000fe20000000800 */
[----:B------:R-:W-:Y:S01]  /*f130*/  UIADD3 UR10, UR4, 0x3f, URZ ;  /* 0x0000003f040a7890 */ /* 0x000fe2000fffe03f */
[----:B------:R-:W-:Y:S01]  /*f140*/  BSSY B0, `(.L_x_297) ;  /* 0x00000d0000007945 */ /* 0x000fe20003800000 */
[----:B------:R-:W-:Y:S01]  /*f150*/  UMOV UR7, 0xffffffff ;  /* 0xffffffff00077882 */ /* 0x000fe20000000000 */
[----:B------:R-:W-:Y:S01]  /*f160*/  ULDC UR5, c[0x0][0x600] ;  /* 0x0001800000057ab9 */ /* 0x000fe20000000800 */
[----:B------:R-:W-:Y:S01]  /*f170*/  UMOV UR9, 0x1 ;  /* 0x0000000100097882 */ /* 0x000fe20000000000 */
[----:B------:R-:W-:Y:S01]  /*f180*/  USHF.L.U32 UR7, UR7, UR6, URZ ;  /* 0x0000000607077299 */ /* 0x000fe2000800063f */
[----:B------:R-:W-:Y:S01]  /*f190*/  IMAD.MOV.U32 R9, RZ, RZ, 0x1 ;  /* 0x00000001ff097424 */ /* 0x000fe200078e00ff */
[----:B------:R-:W-:Y:S01]  /*f1a0*/  UIADD3 UR4, UR5, -0x1, URZ ;  /* 0xffffffff05047890 */ /* 0x000fe2000fffe03f */
[----:B------:R-:W-:Y:S01]  /*f1b0*/  IMAD.MOV.U32 R0, RZ, RZ, 0x1 ;  /* 0x00000001ff007424 */ /* 0x000fe200078e00ff */
[----:B------:R-:W-:Y:S01]  /*f1c0*/  USHF.R.S32.HI UR11, URZ, 0x1f, UR10 ;  /* 0x0000001f3f0b7899 */ /* 0x000fe2000801140a */
[----:B------:R-:W-:Y:S01]  /*f1d0*/  IMAD.MOV.U32 R8, RZ, RZ, RZ ;  /* 0x000000ffff087224 */ /* 0x000fe200078e00ff */
[----:B------:R-:W-:Y:S01]  /*f1e0*/  ULDC UR8, c[0x0][0xc] ;  /* 0x0000030000087ab9 */ /* 0x000fe20000000800 */
[----:B------:R-:W-:-:S02]  /*f1f0*/  USHF.L.U32 UR5, UR9, UR6, URZ ;  /* 0x0000000609057299 */ /* 0x000fc4000800063f */
[----:B------:R-:W-:Y:S01]  /*f200*/  ULEA.HI UR11, UR11, UR10, URZ, 0x6 ;  /* 0x0000000a0b0b7291 */ /* 0x000fe2000f8f303f */
[----:B------:R-:W-:Y:S01]  /*f210*/  ULDC UR9, c[0x0][0x10] ;  /* 0x0000040000097ab9 */ /* 0x000fe20000000800 */
[----:B------:R-:W-:Y:S02]  /*f220*/  ULOP3.LUT UR6, URZ, UR7, URZ, 0x33, !UPT ;  /* 0x000000073f067292 */ /* 0x000fe4000f8e333f */
[----:B------:R-:W-:Y:S01]  /*f230*/  UIMAD.WIDE.U32 UR8, UR8, UR9, URZ ;  /* 0x00000009080872a5 */ /* 0x000fe2000f8e003f */
[----:B------:R-:W-:Y:S01]  /*f240*/  ULDC UR7, c[0x0][0x14] ;  /* 0x0000050000077ab9 */ /* 0x000fe20000000800 */
[----:B------:R-:W-:Y:S02]  /*f250*/  USHF.R.S32.HI UR20, URZ, 0x6, UR11 ;  /* 0x000000063f147899 */ /* 0x000fe4000801140b */
[----:B------:R-:W-:Y:S02]  /*f260*/  UIMAD.WIDE.U32 UR22, UR8, UR7, URZ ;  /* 0x00000007081672a5 */ /* 0x000fe4000f8e003f */
[----:B------:R-:W-:-:S02]  /*f270*/  UIMAD UR18, UR9, UR7, URZ ;  /* 0x00000007091272a4 */ /* 0x000fc4000f8e023f */
[----:B------:R-:W-:Y:S01]  /*f280*/  ULOP3.LUT UR26, UR13, 0x2, URZ, 0xfc, !UPT ;  /* 0x000000020d1a7892 */ /* 0x000fe2000f8efc3f */
[C---:B0-----:R-:W-:Y:S01]  /*f290*/  LOP3.LUT P3, RZ, R2.reuse, 0x7f, RZ, 0xc0, !PT ;  /* 0x0000007f02ff7812 */ /* 0x041fe2000786c0ff */
[----:B------:R-:W-:Y:S01]  /*f2a0*/  UIADD3 UR18, UR23, UR18, URZ ;  /* 0x0000001217127290 */ /* 0x000fe2000fffe03f */
[----:B------:R-:W-:Y:S01]  /*f2b0*/  LOP3.LUT P0, RZ, R2, 0x1f, RZ, 0xc0, !PT ;  /* 0x0000001f02ff7812 */ /* 0x000fe2000780c0ff */
[----:B------:R-:W-:Y:S01]  /*f2c0*/  UIADD3 UR27, UR20, 0x1, URZ ;  /* 0x00000001141b7890 */ /* 0x000fe2000fffe03f */
[----:B------:R-:W-:Y:S02]  /*f2d0*/  ULDC.64 UR24, c[0x0][0x198] ;  /* 0x0000660000187ab9 */ /* 0x000fe40000000a00 */
[----:B------:R-:W-:-:S13]  /*f2e0*/  PLOP3.LUT P0, PT, P0, P3, PT, 0x8a, 0x0 ;  /* 0x000000000000781c */ /* 0x000fda0000707172 */
.L_x_309:
[----:B------:R-:W-:-:S03]  /*f2f0*/  UMOV UR7, 0xffffffff ;  /* 0xffffffff00077882 */ /* 0x000fc60000000000 */
[----:B------:R-:W-:Y:S05]  /*f300*/  BRA.DIV UR7, `(.L_x_298) ;  /* 0x0000000e07847947 */ /* 0x000fea000b800000 */
[----:B------:R-:W-:-:S13]  /*f310*/  ELECT P1, URZ, PT ;  /* 0x00000000003f782f */ /* 0x000fda0003820000 */
.L_x_318:
[----:B------:R-:W0:Y:S01]  /*f320*/  LDC R2, c[0x0][0x28c] ;  /* 0x0000a300ff027b82 */ /* 0x000e220000000800 */
[----:B------:R-:W-:Y:S01]  /*f330*/  BSSY B1, `(.L_x_299) ;  /* 0x0000038000017945 */ /* 0x000fe20003800000 */
[----:B0-----:R-:W-:-:S13]  /*f340*/  ISETP.LT.OR P1, PT, R2, 0x1, !P1 ;  /* 0x000000010200780c */ /* 0x001fda0004f21670 */
[----:B------:R-:W-:Y:S05]  /*f350*/  @P1 BRA `(.L_x_300) ;  /* 0x0000000000d41947 */ /* 0x000fea0003800000 */
[----:B------:R-:W-:Y:S02]  /*f360*/  IMAD.SHL.U32 R6, R6, 0x80, RZ ;  /* 0x0000008006067824 */ /* 0x000fe400078e00ff */
[----:B------:R-:W-:Y:S02]  /*f370*/  IMAD.SHL.U32 R7, R5, 0x100, RZ ;  /* 0x0000010005077824 */ /* 0x000fe400078e00ff */
[----:B------:R-:W-:Y:S02]  /*f380*/  IMAD.MOV.U32 R12, RZ, RZ, RZ ;  /* 0x000000ffff0c7224 */ /* 0x000fe400078e00ff */
[----:B------:R-:W-:Y:S02]  /*f390*/  IMAD.U32 R14, RZ, RZ, UR27 ;  /* 0x0000001bff0e7e24 */ /* 0x000fe4000f8e00ff */
[----:B------:R-:W-:Y:S02]  /*f3a0*/  IMAD.MOV.U32 R2, RZ, RZ, R0 ;  /* 0x000000ffff027224 */ /* 0x000fe400078e0000 */
[----:B------:R-:W-:-:S07]  /*f3b0*/  IMAD.MOV.U32 R3, RZ, RZ, R8 ;  /* 0x000000ffff037224 */ /* 0x000fce00078e0008 */
.L_x_304:
[----:B------:R-:W0:Y:S01]  /*f3c0*/  S2R R5, SR_CgaCtaId ;  /* 0x0000000000057919 */ /* 0x000e220000008800 */
[----:B------:R-:W-:-:S04]  /*f3d0*/  MOV R4, 0x400 ;  /* 0x0000040000047802 */ /* 0x000fc80000000f00 */
[----:B0-----:R-:W-:Y:S02]  /*f3e0*/  LEA R10, R5, R4, 0x18 ;  /* 0x00000004050a7211 */ /* 0x001fe400078ec0ff */
[----:B------:R-:W-:Y:S01]  /*f3f0*/  SHF.L.U32 R4, R2, 0x1f, RZ ;  /* 0x0000001f02047819 */ /* 0x000fe200000006ff */
[----:B------:R-:W0:Y:S02]  /*f400*/  @!P3 LDC R5, c[0x0][0x500] ;  /* 0x00014000ff05bb82 */ /* 0x000e240000000800 */
[----:B------:R-:W-:-:S04]  /*f410*/  IMAD R13, R3, 0x8, R10 ;  /* 0x00000008030d7824 */ /* 0x000fc800078e020a */
[----:B------:R-:W1:Y:S02]  /*f420*/  SYNCS.PHASECHK.TRANS64.TRYWAIT P1, [R13+URZ+0x10], R4 ;  /* 0x000010040d0075a7 */ /* 0x000e64000802017f */
[----:B-1----:R-:W-:Y:S05]  /*f430*/  @!P1 BRA `(.L_x_301) ;  /* 0x0000000c00589947 */ /* 0x002fea0003800000 */
.L_x_319:
[----:B------:R-:W-:Y:S01]  /*f440*/  UPRMT UR7, UR26, 0x9910, URZ ;  /* 0x000099101a077896 */ /* 0x000fe2000800003f */
[----:B0-----:R0:W-:Y:S03]  /*f450*/  @!P3 SYNCS.ARRIVE.TRANS64 RZ, [R13+URZ], R5 ;  /* 0x000000050dffb9a7 */ /* 0x0011e6000800003f */
[----:B------:R-:W-:-:S06]  /*f460*/  UISETP.NE.AND UP0, UPT, UR7, 0x2, UPT ;  /* 0x000000020700788c */ /* 0x000fcc000bf05270 */
[----:B------:R-:W-:-:S13]  /*f470*/  PLOP3.LUT P1, PT, PT, PT, UP0, 0x80, 0x0 ;  /* 0x000000000000781c */ /* 0x000fda0003f2f008 */
[----:B0-----:R-:W-:Y:S05]  /*f480*/  @P1 BRA `(.L_x_302) ;  /* 0x0000000000041947 */ /* 0x001fea0003800000 */
[----:B------:R-:W-:Y:S01]  /*f490*/  BPT.TRAP 0x1 ;  /* 0x000000040000795c */ /* 0x000fe20000300000 */
.L_x_302:
[----:B------:R-:W-:Y:S05]  /*f4a0*/  @P0 BRA `(.L_x_303) ;  /* 0x0000000000040947 */ /* 0x000fea0003800000 */
[----:B------:R-:W-:Y:S01]  /*f4b0*/  BPT.TRAP 0x1 ;  /* 0x000000040000795c */ /* 0x000fe20000300000 */
.L_x_303:
[--C-:B-1----:R-:W-:Y:S01]  /*f4c0*/  IMAD R4, R3, 0x4000, R10.reuse ;  /* 0x0000400003047824 */ /* 0x102fe200078e020a */
[----:B------:R-:W-:Y:S01]  /*f4d0*/  R2UR UR9, R13 ;  /* 0x000000000d0972ca */ /* 0x000fe200000e0000 */
[----:B------:R-:W-:Y:S01]  /*f4e0*/  IMAD R10, R3, 0x2000, R10 ;  /* 0x00002000030a7824 */ /* 0x000fe200078e020a */
[----:B------:R-:W-:Y:S01]  /*f4f0*/  UIADD3 UR14, UP0, UR24, 0xf0, URZ ;  /* 0x000000f0180e7890 */ /* 0x000fe2000ff1e03f */
[----:B------:R-:W-:Y:S01]  /*f500*/  VIADD R14, R14, 0xffffffff ;  /* 0xffffffff0e0e7836 */ /* 0x000fe20000000000 */
[----:B------:R-:W-:Y:S01]  /*f510*/  R2UR UR7, R4 ;  /* 0x00000000040772ca */ /* 0x000fe200000e0000 */
[----:B------:R-:W-:Y:S01]  /*f520*/  UIADD3 UR28, UP1, UR24, 0x1f0, URZ ;  /* 0x000001f0181c7890 */ /* 0x000fe2000ff3e03f */
[----:B------:R-:W-:Y:S01]  /*f530*/  R2UR UR8, R10 ;  /* 0x000000000a0872ca */ /* 0x000fe200000e0000 */
[----:B------:R-:W-:Y:S01]  /*f540*/  UIADD3.X UR15, URZ, UR25, URZ, UP0, !UPT ;  /* 0x000000193f0f7290 */ /* 0x000fe200087fe43f */
[----:B------:R-:W-:Y:S01]  /*f550*/  R2UR UR11, R7 ;  /* 0x00000000070b72ca */ /* 0x000fe200000e0000 */
[----:B------:R-:W-:Y:S01]  /*f560*/  VIADD R3, R3, 0x1 ;  /* 0x0000000103037836 */ /* 0x000fe20000000000 */
[----:B------:R-:W-:Y:S01]  /*f570*/  R2UR UR10, R12 ;  /* 0x000000000c0a72ca */ /* 0x000fe200000e0000 */
[----:B------:R-:W-:Y:S01]  /*f580*/  UIADD3.X UR29, URZ, UR25, URZ, UP1, !UPT ;  /* 0x000000193f1d7290 */ /* 0x000fe20008ffe43f */
[----:B------:R-:W-:Y:S01]  /*f590*/  R2UR UR12, R11 ;  /* 0x000000000b0c72ca */ /* 0x000fe200000e0000 */
[----:B------:R-:W-:Y:S01]  /*f5a0*/  UMOV UR16, 0x0 ;  /* 0x0000000000107882 */ /* 0x000fe20000000000 */
[----:B------:R-:W-:Y:S01]  /*f5b0*/  R2UR UR21, R6 ;  /* 0x00000000061572ca */ /* 0x000fe200000e0000 */
[----:B------:R-:W-:Y:S01]  /*f5c0*/  UMOV UR17, 0x10000000 ;  /* 0x1000000000117882 */ /* 0x000fe20000000000 */
[----:B------:R-:W-:Y:S01]  /*f5d0*/  ISETP.GT.AND P2, PT, R14, 0x1, PT ;  /* 0x000000010e00780c */ /* 0x000fe20003f44270 */
[----:B------:R-:W-:Y:S01]  /*f5e0*/  UIADD3 UR7, UR7, 0x100, URZ ;  /* 0x0000010007077890 */ /* 0x000fe2000fffe03f */
[----:B------:R-:W-:Y:S01]  /*f5f0*/  ISETP.NE.AND P1, PT, R3, 0x2, PT ;  /* 0x000000020300780c */ /* 0x000fe20003f25270 */
[----:B------:R-:W-:Y:S01]  /*f600*/  UIADD3 UR19, UR8, 0x8100, URZ ;  /* 0x0000810008137890 */ /* 0x000fe2000fffe03f */
[----:B------:R-:W-:-:S02]  /*f610*/  VIADD R12, R12, 0x40 ;  /* 0x000000400c0c7836 */ /* 0x000fc40000000000 */
[----:B------:R-:W-:Y:S02]  /*f620*/  SEL R5, RZ, 0x1, P1 ;  /* 0x00000001ff057807 */ /* 0x000fe40000800000 */
[----:B------:R-:W-:Y:S01]  /*f630*/  UMOV UR8, UR7 ;  /* 0x0000000700087c82 */ /* 0x000fe20008000000 */
[----:B------:R-:W-:Y:S01]  /*f640*/  SEL R3, R3, RZ, P1 ;  /* 0x000000ff03037207 */ /* 0x000fe20000800000 */
[----:B------:R0:W-:Y:S01]  /*f650*/  UTMALDG.3D [UR8], [UR14], desc[UR16] ;  /* 0x000010080e0075b4 */ /* 0x0001e20008011000 */
[----:B------:R-:W-:Y:S01]  /*f660*/  LOP3.LUT R2, R2, R5, RZ, 0x3c, !PT ;  /* 0x0000000502027212 */ /* 0x000fe200078e3cff */
[----:B0-----:R-:W-:Y:S01]  /*f670*/  UMOV UR8, UR19 ;  /* 0x0000001300087c82 */ /* 0x001fe20008000000 */
[----:B------:R-:W-:Y:S02]  /*f680*/  UMOV UR11, UR21 ;  /* 0x00000015000b7c82 */ /* 0x000fe40008000000 */
[----:B------:R0:W-:Y:S02]  /*f690*/  UTMALDG.3D [UR8], [UR28], desc[UR16] ;  /* 0x000010081c0075b4 */ /* 0x0001e40008011000 */
[----:B0-----:R-:W-:Y:S05]  /*f6a0*/  @P2 BRA `(.L_x_304) ;  /* 0xfffffffc00442947 */ /* 0x001fea000383ffff */
.L_x_300:
[----:B------:R-:W-:Y:S05]  /*f6b0*/  BSYNC B1 ;  /* 0x0000000000017941 */ /* 0x000fea0003800000 */
.L_x_299:
[----:B------:R-:W2:Y:S01]  /*f6c0*/  LDL.LU R15, [R1+0x74] ;  /* 0x00007400010f7983 */ /* 0x000ea20000300800 */
[----:B------:R-:W-:Y:S01]  /*f6d0*/  LOP3.LUT P5, RZ, R9, 0xff, RZ, 0xc0, !PT ;  /* 0x000000ff09ff7812 */ /* 0x000fe200078ac0ff */
[----:B------:R-:W-:Y:S01]  /*f6e0*/  VIADD R8, R8, UR20 ;  /* 0x0000001408087c36 */ /* 0x000fe20008000000 */
[----:B------:R-:W-:Y:S01]  /*f6f0*/  ULDC.64 UR8, c[0x0][0x650] ;  /* 0x0001940000087ab9 */ /* 0x000fe20000000a00 */
[----:B------:R-:W3:Y:S01]  /*f700*/  LDL.LU R13, [R1+0x78] ;  /* 0x00007800010d7983 */ /* 0x000ee20000300800 */
[----:B------:R-:W-:Y:S01]  /*f710*/  IMAD.U32 R5, RZ, RZ, UR20 ;  /* 0x00000014ff057e24 */ /* 0x000fe2000f8e00ff */
[----:B------:R-:W-:Y:S01]  /*f720*/  BSSY B1, `(.L_x_305) ;  /* 0x000006f000017945 */ /* 0x000fe20003800000 */
[----:B------:R-:W-:Y:S01]  /*f730*/  ISETP.GT.U32.AND P1, PT, R8, 0x1, PT ;  /* 0x000000010800780c */ /* 0x000fe20003f24070 */
[----:B------:R-:W-:Y:S01]  /*f740*/  IMAD.MOV.U32 R6, RZ, RZ, -0x1 ;  /* 0xffffffffff067424 */ /* 0x000fe200078e00ff */
[----:B------:R-:W-:Y:S01]  /*f750*/  SHF.R.U32.HI R2, RZ, 0x1, R8 ;  /* 0x00000001ff027819 */ /* 0x000fe20000011608 */
[----:B------:R-:W-:Y:S01]  /*f760*/  IMAD.MOV.U32 R11, RZ, RZ, -0x1 ;  /* 0xffffffffff0b7424 */ /* 0x000fe200078e00ff */
[----:B------:R-:W-:Y:S01]  /*f770*/  ISETP.LT.U32.AND P1, PT, R5, 0x2, P1 ;  /* 0x000000020500780c */ /* 0x000fe20000f21070 */
[----:B------:R-:W-:Y:S01]  /*f780*/  IMAD.MOV.U32 R5, RZ, RZ, -0x1 ;  /* 0xffffffffff057424 */ /* 0x000fe200078e00ff */
[----:B------:R-:W-:Y:S01]  /*f790*/  LOP3.LUT R2, R2, 0x1, RZ, 0xc0, !PT ;  /* 0x0000000102027812 */ /* 0x000fe200078ec0ff */
[----:B------:R-:W0:Y:S01]  /*f7a0*/  @P5 S2R R4, SR_CgaCtaId ;  /* 0x0000000000045919 */ /* 0x000e220000008800 */
[----:B------:R-:W-:-:S02]  /*f7b0*/  @P5 MOV R3, 0x400 ;  /* 0x0000040000035802 */ /* 0x000fc40000000f00 */
[----:B------:R-:W-:Y:S01]  /*f7c0*/  ISETP.NE.U32.AND P2, PT, R2, 0x1, PT ;  /* 0x000000010200780c */ /* 0x000fe20003f45070 */
[----:B------:R-:W-:Y:S01]  /*f7d0*/  IMAD.U32 R2, RZ, RZ, UR20 ;  /* 0x00000014ff027e24 */ /* 0x000fe2000f8e00ff */
[----:B------:R-:W-:Y:S02]  /*f7e0*/  LOP3.LUT R8, R8, 0x1, RZ, 0xc0, !PT ;  /* 0x0000000108087812 */ /* 0x000fe400078ec0ff */
[----:B------:R-:W-:Y:S02]  /*f7f0*/  PRMT R9, RZ, 0x7610, R9 ;  /* 0x00007610ff097816 */ /* 0x000fe40000000009 */
[----:B------:R-:W-:-:S04]  /*f800*/  ISETP.GT.U32.AND P2, PT, R2, 0x1, !P2 ;  /* 0x000000010200780c */ /* 0x000fc80005744070 */
[----:B------:R-:W-:Y:S02]  /*f810*/  SEL R2, RZ, 0x1, !P2 ;  /* 0x00000001ff027807 */ /* 0x000fe40005000000 */
[----:B0-----:R-:W-:-:S04]  /*f820*/  @P5 LEA R3, R4, R3, 0x18 ;  /* 0x0000000304035211 */ /* 0x001fc800078ec0ff */
[----:B------:R0:W-:Y:S02]  /*f830*/  @P5 SYNCS.ARRIVE.TRANS64.A1T0 RZ, [R3+URZ+0x38], RZ ;  /* 0x000038ff03ff59a7 */ /* 0x0001e4000810003f */
[----:B0-----:R-:W-:-:S04]  /*f840*/  SEL R3, RZ, 0x1, !P1 ;  /* 0x00000001ff037807 */ /* 0x001fc80004800000 */
[----:B------:R-:W-:Y:S02]  /*f850*/  LOP3.LUT R0, R2, R0, R3, 0x96, !PT ;  /* 0x0000000002007212 */ /* 0x000fe400078e9603 */
[----:B------:R-:W-:Y:S02]  /*f860*/  PRMT R2, RZ, 0x7610, R2 ;  /* 0x00007610ff027816 */ /* 0x000fe40000000002 */
[----:B---3--:R-:W-:-:S04]  /*f870*/  IADD3 R13, P5, R13, UR22, RZ ;  /* 0x000000160d0d7c10 */ /* 0x008fc8000ffbe0ff */
[----:B--2---:R-:W-:Y:S01]  /*f880*/  IADD3.X R15, R15, UR18, RZ, P5, !PT ;  /* 0x000000120f0f7c10 */ /* 0x004fe2000affe4ff */
[----:B------:R0:W-:Y:S01]  /*f890*/  STL [R1+0x78], R13 ;  /* 0x0000780d01007387 */ /* 0x0001e20000100800 */
[----:B------:R-:W-:-:S03]  /*f8a0*/  ISETP.GE.U32.AND P5, PT, R13, UR8, PT ;  /* 0x000000080d007c0c */ /* 0x000fc6000bfa6070 */
[----:B------:R0:W-:Y:S01]  /*f8b0*/  STL [R1+0x74], R15 ;  /* 0x0000740f01007387 */ /* 0x0001e20000100800 */
[----:B------:R-:W-:-:S13]  /*f8c0*/  ISETP.GE.U32.AND.EX P1, PT, R15, UR9, PT, P5 ;  /* 0x000000090f007c0c */ /* 0x000fda000bf26150 */
[----:B0-----:R-:W-:Y:S05]  /*f8d0*/  @P1 BRA `(.L_x_306) ;  /* 0x00000004004c1947 */ /* 0x001fea0003800000 */
[----:B------:R-:W-:Y:S01]  /*f8e0*/  ULDC.64 UR8, c[0x0][0x628] ;  /* 0x00018a0000087ab9 */ /* 0x000fe20000000a00 */
[----:B------:R-:W0:Y:S01]  /*f8f0*/  S2R R12, SR_CTAID.X ;  /* 0x00000000000c7919 */ /* 0x000e220000002500 */
[----:B------:R-:W-:Y:S01]  /*f900*/  ISETP.NE.U32.AND P1, PT, RZ, UR8, PT ;  /* 0x00000008ff007c0c */ /* 0x000fe2000bf25070 */
[----:B------:R-:W-:Y:S01]  /*f910*/  ULDC UR10, c[0x0][0x630] ;  /* 0x00018c00000a7ab9 */ /* 0x000fe20000000800 */
[----:B------:R-:W-:Y:S01]  /*f920*/  IMAD.MOV.U32 R2, RZ, RZ, R13 ;  /* 0x000000ffff027224 */ /* 0x000fe200078e000d */
[----:B------:R-:W1:Y:S01]  /*f930*/  S2R R10, SR_CTAID.Y ;  /* 0x00000000000a7919 */ /* 0x000e620000002600 */
[----:B------:R-:W-:Y:S01]  /*f940*/  ISETP.NE.AND.EX P1, PT, RZ, UR9, PT, P1 ;  /* 0x00000009ff007c0c */ /* 0x000fe2000bf25310 */
[----:B------:R-:W-:-:S12]  /*f950*/  IMAD.MOV.U32 R3, RZ, RZ, R15 ;  /* 0x000000ffff037224 */ /* 0x000fd800078e000f */
[----:B------:R-:W-:Y:S05]  /*f960*/  @!P1 BRA `(.L_x_307) ;  /* 0x0000000000289947 */ /* 0x000fea0003800000 */
[----:B------:R-:W-:Y:S02]  /*f970*/  ULDC UR7, c[0x0][0x634] ;  /* 0x00018d0000077ab9 */ /* 0x000fe40000000800 */
[----:B------:R-:W-:-:S05]  /*f980*/  IADD3 R7, P1, R13, UR7, RZ ;  /* 0x000000070d077c10 */ /* 0x000fca000ff3e0ff */
[----:B------:R-:W-:-:S04]  /*f990*/  IMAD.X R11, RZ, RZ, R15, P1 ;  /* 0x000000ffff0b7224 */ /* 0x000fc800008e060f */
[----:B------:R-:W-:-:S04]  /*f9a0*/  IMAD.WIDE.U32 R4, R11, UR8, RZ ;  /* 0x000000080b047c25 */ /* 0x000fc8000f8e00ff */
[----:B------:R-:W-:-:S04]  /*f9b0*/  IMAD.WIDE.U32 R4, P1, R7, UR9, R4 ;  /* 0x0000000907047c25 */ /* 0x000fc8000f820004 */
[----:B------:R-:W-:-:S04]  /*f9c0*/  IMAD.WIDE.U32 R6, R7, UR8, RZ ;  /* 0x0000000807067c25 */ /* 0x000fc8000f8e00ff */
[----:B------:R-:W-:Y:S01]  /*f9d0*/  IMAD.X R3, RZ, RZ, RZ, P1 ;  /* 0x000000ffff037224 */ /* 0x000fe200008e06ff */
[----:B------:R-:W-:Y:S01]  /*f9e0*/  IADD3 RZ, P1, R7, R4, RZ ;  /* 0x0000000407ff7210 */ /* 0x000fe20007f3e0ff */
[----:B------:R-:W-:-:S04]  /*f9f0*/  IMAD.MOV.U32 R2, RZ, RZ, R5 ;  /* 0x000000ffff027224 */ /* 0x000fc800078e0005 */
[----:B------:R-:W-:-:S08]  /*fa00*/  IMAD.WIDE.U32.X R2, R11, UR9, R2, P1 ;  /* 0x000000090b027c25 */ /* 0x000fd000088e0402 */
.L_x_307:
[--C-:B------:R-:W-:Y:S01]  /*fa10*/  SHF.R.U64 R11, R2, UR10, R3.reuse ;  /* 0x0000000a020b7c19 */ /* 0x100fe20008001203 */
[----:B------:R-:W-:Y:S01]  /*fa20*/  ULDC.64 UR8, c[0x0][0x620] ;  /* 0x0001880000087ab9 */ /* 0x000fe20000000a00 */
[----:B------:R-:W-:Y:S01]  /*fa30*/  SHF.R.U32.HI R2, RZ, UR10, R3 ;  /* 0x0000000aff027c19 */ /* 0x000fe20008011603 */
[----:B------:R-:W-:Y:S01]  /*fa40*/  IMAD.MOV.U32 R3, RZ, RZ, R15 ;  /* 0x000000ffff037224 */ /* 0x000fe200078e000f */
[----:B------:R-:W-:Y:S01]  /*fa50*/  IADD3 R5, P1, RZ, -R11, RZ ;  /* 0x8000000bff057210 */ /* 0x000fe20007f3e0ff */
[----:B------:R-:W-:Y:S01]  /*fa60*/  ULDC UR7, c[0x0][0x150] ;  /* 0x0000540000077ab9 */ /* 0x000fe20000000800 */
[----:B0-----:R-:W-:Y:S01]  /*fa70*/  I2FP.F32.U32 R6, R12 ;  /* 0x0000000c00067245 */ /* 0x001fe20000201000 */
[----:B------:R-:W0:Y:S01]  /*fa80*/  LDC R7, c[0x0][0x144] ;  /* 0x00005100ff077b82 */ /* 0x000e220000000800 */
[----:B------:R-:W-:Y:S01]  /*fa90*/  ULDC.64 UR10, c[0x0][0x640] ;  /* 0x00019000000a7ab9 */ /* 0x000fe20000000a00 */
[----:B------:R-:W-:Y:S01]  /*faa0*/  IMAD.X R2, RZ, RZ, ~R2, P1 ;  /* 0x000000ffff027224 */ /* 0x000fe200008e0e02 */
[----:B------:R-:W-:Y:S01]  /*fab0*/  ISETP.NE.U32.AND P1, PT, RZ, UR10, PT ;  /* 0x0000000aff007c0c */ /* 0x000fe2000bf25070 */
[----:B------:R-:W-:Y:S01]  /*fac0*/  FMUL R6, R6, UR7 ;  /* 0x0000000706067c20 */ /* 0x000fe20008400000 */
[----:B------:R-:W-:Y:S01]  /*fad0*/  ULDC UR7, c[0x0][0x618] ;  /* 0x0001860000077ab9 */ /* 0x000fe20000000800 */
[----:B------:R-:W-:Y:S01]  /*fae0*/  IMAD R4, R2, UR8, RZ ;  /* 0x0000000802047c24 */ /* 0x000fe2000f8e02ff */
[----:B------:R-:W-:Y:S01]  /*faf0*/  ISETP.NE.AND.EX P1, PT, RZ, UR11, PT, P1 ;  /* 0x0000000bff007c0c */ /* 0x000fe2000bf25310 */
[----:B------:R-:W-:Y:S01]  /*fb00*/  IMAD.MOV.U32 R2, RZ, RZ, R13 ;  /* 0x000000ffff027224 */ /* 0x000fe200078e000d */
[----:B------:R-:W2:Y:S01]  /*fb10*/  LDC R15, c[0x0][0x148] ;  /* 0x00005200ff0f7b82 */ /* 0x000ea20000000800 */
[----:B------:R-:W3:Y:S02]  /*fb20*/  F2I.U32.TRUNC.NTZ R6, R6 ;  /* 0x0000000600067305 */ /* 0x000ee4000020f000 */
[----:B------:R-:W-:Y:S01]  /*fb30*/  IMAD.WIDE.U32 R2, R5, UR8, R2 ;  /* 0x0000000805027c25 */ /* 0x000fe2000f8e0002 */
[----:B------:R-:W-:-:S03]  /*fb40*/  ULDC UR8, c[0x0][0x154] ;  /* 0x0000550000087ab9 */ /* 0x000fc60000000800 */
[----:B------:R-:W-:Y:S01]  /*fb50*/  IMAD R5, R5, UR9, R4 ;  /* 0x0000000905057c24 */ /* 0x000fe2000f8e0204 */
[----:B------:R-:W-:-:S03]  /*fb60*/  ULDC UR9, c[0x0][0x608] ;  /* 0x0001820000097ab9 */ /* 0x000fc60000000800 */
[----:B------:R-:W-:-:S05]  /*fb70*/  IMAD.IADD R3, R3, 0x1, R5 ;  /* 0x0000000103037824 */ /* 0x000fca00078e0205 */
[----:B------:R-:W-:Y:S01]  /*fb80*/  SHF.R.U64 R13, R2, UR7, R3 ;  /* 0x00000007020d7c19 */ /* 0x000fe20008001203 */
[----:B---3--:R-:W-:Y:S01]  /*fb90*/  IMAD.MOV R6, RZ, RZ, -R6 ;  /* 0x000000ffff067224 */ /* 0x008fe200078e0a06 */
[----:B-1----:R-:W-:-:S03]  /*fba0*/  I2FP.F32.U32 R2, R10 ;  /* 0x0000000a00027245 */ /* 0x002fc60000201000 */
[----:B0-----:R-:W-:Y:S02]  /*fbb0*/  IMAD R19, R7, R6, R12 ;  /* 0x0000000607137224 */ /* 0x001fe400078e020c */
[----:B------:R-:W-:Y:S01]  /*fbc0*/  FMUL R4, R2, UR8 ;  /* 0x0000000802047c20 */ /* 0x000fe20008400000 */
[----:B------:R-:W-:Y:S01]  /*fbd0*/  SHF.R.U32.HI R2, RZ, UR7, R3 ;  /* 0x00000007ff027c19 */ /* 0x000fe20008011603 */
[----:B------:R-:W-:Y:S02]  /*fbe0*/  ULDC UR7, c[0x0][0x658] ;  /* 0x0001960000077ab9 */ /* 0x000fe40000000800 */
[----:B------:R0:W1:Y:S01]  /*fbf0*/  F2I.U32.TRUNC.NTZ R18, R4 ;  /* 0x0000000400127305 */ /* 0x000062000020f000 */
[--C-:B------:R-:W-:Y:S02]  /*fc00*/  SHF.R.U64 R16, R13, UR9, R2.reuse ;  /* 0x000000090d107c19 */ /* 0x100fe40008001202 */
[----:B------:R-:W-:-:S04]  /*fc10*/  SHF.R.U32.HI R3, RZ, UR9, R2 ;  /* 0x00000009ff037c19 */ /* 0x000fc80008011602 */
[--C-:B------:R-:W-:Y:S02]  /*fc20*/  SHF.R.U64 R14, R16, UR7, R3.reuse ;  /* 0x00000007100e7c19 */ /* 0x100fe40008001203 */
[----:B------:R-:W-:-:S03]  /*fc30*/  SHF.R.U32.HI R3, RZ, UR7, R3 ;  /* 0x00000007ff037c19 */ /* 0x000fc60008011603 */
[----:B------:R-:W-:Y:S01]  /*fc40*/  IMAD.MOV.U32 R2, RZ, RZ, R14 ;  /* 0x000000ffff027224 */ /* 0x000fe200078e000e */
[----:B0-2---:R-:W-:Y:S06]  /*fc50*/  @!P1 BRA `(.L_x_308) ;  /* 0x0000000000289947 */ /* 0x005fec0003800000 */
        /* <DEDUP_REMOVED lines=10> */
.L_x_308:
[----:B------:R-:W-:Y:S01]  /*fd00*/  ULDC UR7, c[0x0][0x648] ;  /* 0x0001920000077ab9 */ /* 0x000fe20000000800 */
[----:B-1----:R-:W-:Y:S01]  /*fd10*/  IMAD.MOV R18, RZ, RZ, -R18 ;  /* 0x000000ffff127224 */ /* 0x002fe200078e0a12 */
[----:B------:R-:W-:Y:S01]  /*fd20*/  SHF.R.U64 R3, R2, UR7, R3 ;  /* 0x0000000702037c19 */ /* 0x000fe20008001203 */
[----:B------:R-:W-:Y:S01]  /*fd30*/  ULDC UR7, c[0x0][0x638] ;  /* 0x00018e0000077ab9 */ /* 0x000fe20000000800 */
[----:B------:R-:W-:Y:S01]  /*fd40*/  LOP3.LUT R2, R16, UR6, RZ, 0xc0, !PT ;  /* 0x0000000610027c12 */ /* 0x000fe2000f8ec0ff */
[----:B------:R-:W-:Y:S01]  /*fd50*/  @P4 IMAD R19, R15, R18, R10 ;  /* 0x000000120f134224 */ /* 0x000fe200078e020a */
[----:B------:R-:W-:Y:S01]  /*fd60*/  LOP3.LUT R13, R13, UR4, RZ, 0xc0, !PT ;  /* 0x000000040d0d7c12 */ /* 0x000fe2000f8ec0ff */
[----:B------:R-:W-:Y:S01]  /*fd70*/  IMAD.MOV R5, RZ, RZ, -R3 ;  /* 0x000000ffff057224 */ /* 0x000fe200078e0a03 */
[----:B------:R-:W-:Y:S01]  /*fd80*/  ULDC UR8, c[0x0][0x610] ;  /* 0x0001840000087ab9 */ /* 0x000fe20000000800 */
[----:B------:R-:W-:Y:S02]  /*fd90*/  IMAD R2, R3, UR5, R2 ;  /* 0x0000000503027c24 */ /* 0x000fe4000f8e0202 */
[----:B------:R-:W-:Y:S01]  /*fda0*/  IMAD R14, R5, UR7, R14 ;  /* 0x00000007050e7c24 */ /* 0x000fe2000f8e020e */
[----:B------:R-:W-:Y:S01]  /*fdb0*/  ULDC UR7, c[0x0][0x600] ;  /* 0x0001800000077ab9 */ /* 0x000fe20000000800 */
[----:B------:R-:W-:-:S02]  /*fdc0*/  IMAD R5, R2, UR8, R19 ;  /* 0x0000000802057c24 */ /* 0x000fc4000f8e0213 */
[----:B------:R-:W-:Y:S02]  /*fdd0*/  IMAD R14, R14, UR7, R13 ;  /* 0x000000070e0e7c24 */ /* 0x000fe4000f8e020d */
[----:B------:R-:W-:-:S03]  /*fde0*/  IMAD.MOV.U32 R2, RZ, RZ, 0x1 ;  /* 0x00000001ff027424 */ /* 0x000fc600078e00ff */
[----:B------:R-:W-:Y:S02]  /*fdf0*/  SEL R6, R14, R5, !P4 ;  /* 0x000000050e067207 */ /* 0x000fe40006000000 */
[----:B------:R-:W-:-:S07]  /*fe00*/  SEL R5, R5, R14, !P4 ;  /* 0x0000000e05057207 */ /* 0x000fce0006000000 */
.L_x_306:
[----:B------:R-:W-:Y:S05]  /*fe10*/  BSYNC B1 ;  /* 0x0000000000017941 */ /* 0x000fea0003800000 */
.L_x_305:
[----:B------:R-:W-:-:S13]  /*fe20*/  LOP3.LUT P1, RZ, R2, 0xff, RZ, 0xc0, !PT ;  /* 0x000000ff02ff7812 */ /* 0x000fda000782c0ff */
[----:B------:R-:W-:Y:S05]  /*fe30*/  @P1 BRA `(.L_x_309) ;  /* 0xfffffff4002c1947 */ /* 0x000fea000383ffff */
[----:B------:R-:W-:Y:S05]  /*fe40*/  BSYNC B0 ;  /* 0x0000000000007941 */ /* 0x000fea0003800000 */
.L_x_297:
[----:B------:R-:W-:-:S03]  /*fe50*/  UMOV UR7, 0xffffffff ;  /* 0xffffffff00077882 */ /* 0x000fc60000000000 */
[----:B------:R-:W-:Y:S05]  /*fe60*/  BRA.DIV UR7, `(.L_x_310) ;  /* 0x0000000207e07947 */ /* 0x000fea000b800000 */
[----:B------:R-:W-:-:S13]  /*fe70*/  ELECT P0, URZ, PT ;  /* 0x00000000003f782f */ /* 0x000fda0003800000 */
.L_x_322:
[----:B------:R-:W-:Y:S04]  /*fe80*/  BSSY B0, `(.L_x_311) ;  /* 0x000001a000007945 */ /* 0x000fe80003800000 */
[----:B------:R-:W-:Y:S05]  /*fe90*/  @!P0 BRA `(.L_x_312) ;  /* 0x0000000000608947 */ /* 0x000fea0003800000 */
[----:B------:R-:W-:-:S04]  /*fea0*/  ULOP3.LUT UR7, UR13, 0x2, URZ, 0xfc, !UPT ;  /* 0x000000020d077892 */ /* 0x000fc8000f8efc3f */
[----:B------:R-:W-:-:S06]  /*feb0*/  UISETP.NE.AND UP0, UPT, UR7, 0x3, UPT ;  /* 0x000000030700788c */ /* 0x000fcc000bf05270 */
[----:B------:R-:W-:-:S13]  /*fec0*/  PLOP3.LUT P0, PT, PT, PT, UP0, 0x80, 0x0 ;  /* 0x000000000000781c */ /* 0x000fda0003f0f008 */
[----:B------:R-:W-:Y:S05]  /*fed0*/  @!P0 BRA `(.L_x_313) ;  /* 0x0000000000048947 */ /* 0x000fea0003800000 */
[----:B------:R-:W-:Y:S01]  /*fee0*/  BPT.TRAP 0x1 ;  /* 0x000000040000795c */ /* 0x000fe20000300000 */
.L_x_313:
[----:B------:R-:W0:Y:S01]  /*fef0*/  S2R R3, SR_CgaCtaId ;  /* 0x0000000000037919 */ /* 0x000e220000008800 */
[----:B------:R-:W-:-:S04]  /*ff00*/  MOV R2, 0x400 ;  /* 0x0000040000027802 */ /* 0x000fc80000000f00 */
[----:B0-----:R-:W-:Y:S02]  /*ff10*/  LEA R3, R3, R2, 0x18 ;  /* 0x0000000203037211 */ /* 0x001fe400078ec0ff */
[----:B------:R-:W-:-:S03]  /*ff20*/  SHF.L.U32 R2, R0, 0x1f, RZ ;  /* 0x0000001f00027819 */ /* 0x000fc600000006ff */
[----:B------:R-:W-:-:S04]  /*ff30*/  VIADD R3, R3, 0x10 ;  /* 0x0000001003037836 */ /* 0x000fc80000000000 */
[C---:B------:R-:W-:Y:S02]  /*ff40*/  IMAD R7, R8.reuse, 0x8, R3 ;  /* 0x0000000808077824 */ /* 0x040fe400078e0203 */
[----:B------:R-:W-:Y:S02]  /*ff50*/  VIADD R8, R8, 0x1 ;  /* 0x0000000108087836 */ /* 0x000fe40000000000 */
[----:B------:R-:W0:Y:S03]  /*ff60*/  SYNCS.PHASECHK.TRANS64.TRYWAIT P0, [R7+URZ], R2 ;  /* 0x00000002070075a7 */ /* 0x000e26000800017f */
[----:B------:R-:W-:-:S04]  /*ff70*/  ISETP.NE.AND P1, PT, R8, 0x2, PT ;  /* 0x000000020800780c */ /* 0x000fc80003f25270 */
[----:B------:R-:W-:Y:S02]  /*ff80*/  SEL R5, RZ, 0x1, P1 ;  /* 0x00000001ff057807 */ /* 0x000fe40000800000 */
[----:B------:R-:W-:Y:S02]  /*ff90*/  SEL R8, R8, RZ, P1 ;  /* 0x000000ff08087207 */ /* 0x000fe40000800000 */
[----:B------:R-:W-:Y:S01]  /*ffa0*/  LOP3.LUT R0, R0, R5, RZ, 0x3c, !PT ;  /* 0x0000000500007212 */ /* 0x000fe200078e3cff */
[----:B0-----:R-:W-:Y:S06]  /*ffb0*/  @!P0 BRA `(.L_x_314) ;  /* 0x0000000000b08947 */ /* 0x001fec0003800000 */
.L_x_323:
[----:B------:R-:W-:Y:S01]  /*ffc0*/  IMAD R3, R8, 0x8, R3 ;  /* 0x0000000808037824 */ /* 0x000fe200078e0203 */
[----:B------:R-:W-:-:S07]  /*ffd0*/  SHF.L.U32 R0, R0, 0x1f, RZ ;  /* 0x0000001f00007819 */ /* 0x000fce00000006ff */
.L_x_315:
[----:B-1----:R1:W2:Y:S02]  /*ffe0*/  SYNCS.PHASECHK.TRANS64.TRYWAIT P0, [R3+URZ], R0 ;  /* 0x00000000030075a7 */ /* 0x0022a4000800017f */
[----:B--2---:R-:W-:Y:S05]  /*fff0*/  @!P0 NANOSLEEP.SYNCS 0x989680 ;  /* 0x009896800000895d */ /* 0x004fea0003900000 */
[----:B------:R-:W2:Y:S02]  /*10000*/  @!P0 SYNCS.PHASECHK.TRANS64 P0, [R3+URZ], R0 ;  /* 0x00000000030085a7 */ /* 0x000ea4000800007f */
[----:B--2---:R-:W-:Y:S05]  /*10010*/  @!P0 BRA `(.L_x_315) ;  /* 0xfffffffc00f08947 */ /* 0x004fea000383ffff */
.L_x_312:
[----:B------:R-:W-:Y:S05]  /*10020*/  BSYNC B0 ;  /* 0x0000000000007941 */ /* 0x000fea0003800000 */
.L_x_311:
[----:B------:R-:W-:Y:S05]  /*10030*/  EXIT ;  /* 0x000000000000794d */ /* 0x000fea0003800000 */
.L_x_17:
[----:B-1----:R-:W-:-:S04]  /*10040*/  IMAD.U32 R3, RZ, RZ, UR6 ;  /* 0x00000006ff037e24 */ /* 0x002fc8000f8e00ff */
[----:B------:R1:W2:Y:S03]  /*10050*/  SYNCS.PHASECHK.TRANS64.TRYWAIT P0, [R3+URZ], R0 ;  /* 0x00000000030075a7 */ /* 0x0002a6000800017f */
[----:B--2---:R-:W-:Y:S05]  /*10060*/  @!P0 NANOSLEEP.SYNCS 0x989680 ;  /* 0x009896800000895d */ /* 0x004fea0003900000 */
[----:B------:R-:W2:Y:S02]  /*10070*/  @!P0 SYNCS.PHASECHK.TRANS64 P0, [R3+URZ], R0 ;  /* 0x00000000030085a7 */ /* 0x000ea4000800007f */
[----:B--2---:R-:W-:Y:S05]  /*10080*/  @!P0 BRA `(.L_x_17) ;  /* 0xfffffffc00ec8947 */ /* 0x004fea000383ffff */
[----:B------:R-:W-:Y:S05]  /*10090*/  BRA `(.L_x_16) ;  /* 0xffffff18009c7947 */ /* 0x000fea000383ffff */
.L_x_23:
[----:B-----5:R2:W-:Y:S02]  /*100a0*/  STL [R1+0x84], R0 ;  /* 0x0000840001007387 */ /* 0x0205e40000100800 */
[----:B--2---:R-:W-:-:S04]  /*100b0*/  IMAD.U32 R0, RZ, RZ, UR16 ;  /* 0x00000010ff007e24 */ /* 0x004fc8000f8e00ff */
[----:B------:R2:W3:Y:S03]  /*100c0*/  SYNCS.PHASECHK.TRANS64.TRYWAIT P0, [R0+URZ], R229 ;  /* 0x000000e5000075a7 */ /* 0x0004e6000800017f */
[----:B---3--:R-:W-:Y:S05]  /*100d0*/  @!P0 NANOSLEEP.SYNCS 0x989680 ;  /* 0x009896800000895d */ /* 0x008fea0003900000 */
[----:B------:R2:W3:Y:S02]  /*100e0*/  @!P0 SYNCS.PHASECHK.TRANS64 P0, [R0+URZ], R229 ;  /* 0x000000e5000085a7 */ /* 0x0004e4000800007f */
[----:B--2---:R2:W5:Y:S02]  /*100f0*/  LDL.LU R0, [R1+0x84] ;  /* 0x0000840001007983 */ /* 0x0045640000300800 */
[----:B--23--:R-:W-:Y:S05]  /*10100*/  @!P0 BRA `(.L_x_23) ;  /* 0xfffffffc00e48947 */ /* 0x00cfea000383ffff */
[----:B------:R-:W-:Y:S05]  /*10110*/  BRA `(.L_x_22) ;  /* 0xffffff2c00307947 */ /* 0x000fea000383ffff */
.L_x_298:
[----:B------:R-:W-:Y:S01]  /*10120*/  BSSY B1, `(.L_x_316) ;  /* 0x0000006000017945 */ /* 0x000fe20003800000 */
[----:B------:R-:W-:-:S07]  /*10130*/  IMAD.MOV.U32 R2, RZ, RZ, -0x1 ;  /* 0xffffffffff027424 */ /* 0x000fce00078e00ff */
[----:B------:R-:W-:Y:S05]  /*10140*/  WARPSYNC.COLLECTIVE R2, `(.L_x_317) ;  /* 0x00000000020c7348 */ /* 0x000fea0003c00000 */
[----:B------:R-:W-:Y:S02]  /*10150*/  ELECT P1, UR62, PT ;  /* 0x00000000003e782f */ /* 0x000fe40003820000 */
[----:B------:R-:W-:Y:S01]  /*10160*/  MOV R2, UR62 ;  /* 0x0000003e00027c02 */ /* 0x000fe20008000f00 */
[----:B------:R-:W-:Y:S10]  /*10170*/  ENDCOLLECTIVE ;  /* 0x000000000000791b */ /* 0x000ff40003800000 */
.L_x_317:
[----:B------:R-:W-:Y:S05]  /*10180*/  BSYNC B1 ;  /* 0x0000000000017941 */ /* 0x000fea0003800000 */
.L_x_316:
[----:B------:R-:W-:Y:S05]  /*10190*/  BRA `(.L_x_318) ;  /* 0xfffffff000607947 */ /* 0x000fea000383ffff */
.L_x_301:
[----:B-1----:R1:W2:Y:S02]  /*101a0*/  SYNCS.PHASECHK.TRANS64.TRYWAIT P1, [R13+URZ+0x10], R4 ;  /* 0x000010040d0075a7 */ /* 0x0022a4000802017f */
[----:B--2---:R-:W-:Y:S05]  /*101b0*/  @!P1 NANOSLEEP.SYNCS 0x989680 ;  /* 0x009896800000995d */ /* 0x004fea0003900000 */
[----:B------:R-:W2:Y:S02]  /*101c0*/  @!P1 SYNCS.PHASECHK.TRANS64 P1, [R13+URZ+0x10], R4 ;  /* 0x000010040d0095a7 */ /* 0x000ea4000802007f */
[----:B--2---:R-:W-:Y:S05]  /*101d0*/  @!P1 BRA `(.L_x_301) ;  /* 0xfffffffc00f09947 */ /* 0x004fea000383ffff */
[----:B------:R-:W-:Y:S05]  /*101e0*/  BRA `(.L_x_319) ;  /* 0xfffffff000947947 */ /* 0x000fea000383ffff */
.L_x_310:
[----:B------:R-:W-:Y:S01]  /*101f0*/  BSSY B0, `(.L_x_320) ;  /* 0x0000006000007945 */ /* 0x000fe20003800000 */
[----:B------:R-:W-:-:S07]  /*10200*/  IMAD.MOV.U32 R2, RZ, RZ, -0x1 ;  /* 0xffffffffff027424 */ /* 0x000fce00078e00ff */
[----:B------:R-:W-:Y:S05]  /*10210*/  WARPSYNC.COLLECTIVE R2, `(.L_x_321) ;  /* 0x00000000020c7348 */ /* 0x000fea0003c00000 */
[----:B------:R-:W-:Y:S02]  /*10220*/  ELECT P1, UR62, PT ;  /* 0x00000000003e782f */ /* 0x000fe40003820000 */
[----:B------:R-:W-:Y:S01]  /*10230*/  MOV R2, UR62 ;  /* 0x0000003e00027c02 */ /* 0x000fe20008000f00 */
[----:B------:R-:W-:Y:S10]  /*10240*/  ENDCOLLECTIVE ;  /* 0x000000000000791b */ /* 0x000ff40003800000 */
.L_x_321:
[----:B------:R-:W-:Y:S05]  /*10250*/  BSYNC B0 ;  /* 0x0000000000007941 */ /* 0x000fea0003800000 */
.L_x_320:
[----:B------:R-:W-:Y:S01]  /*10260*/  PLOP3.LUT P0, PT, P1, PT, PT, 0x80, 0x0 ;  /* 0x000000000000781c */ /* 0x000fe20000f0f070 */
[----:B------:R-:W-:-:S12]  /*10270*/  BRA `(.L_x_322) ;  /* 0xfffffffc00007947 */ /* 0x000fd8000383ffff */
.L_x_314:
[----:B0-----:R0:W1:Y:S02]  /*10280*/  SYNCS.PHASECHK.TRANS64.TRYWAIT P0, [R7+URZ], R2 ;  /* 0x00000002070075a7 */ /* 0x001064000800017f */
[----:B-1----:R-:W-:Y:S05]  /*10290*/  @!P0 NANOSLEEP.SYNCS 0x989680 ;  /* 0x009896800000895d */ /* 0x002fea0003900000 */
[----:B------:R-:W1:Y:S02]  /*102a0*/  @!P0 SYNCS.PHASECHK.TRANS64 P0, [R7+URZ], R2 ;  /* 0x00000002070085a7 */ /* 0x000e64000800007f */
[----:B-1----:R-:W-:Y:S05]  /*102b0*/  @!P0 BRA `(.L_x_314) ;  /* 0xfffffffc00f08947 */ /* 0x002fea000383ffff */
[----:B------:R-:W-:Y:S05]  /*102c0*/  BRA `(.L_x_323) ;  /* 0xfffffffc003c7947 */ /* 0x000fea000383ffff */
.L_x_324:
[----:B------:R-:W-:-:S00]  /*102d0*/  BRA `(.L_x_324) ;  /* 0xfffffffc00fc7947 */ /* 0x000fc0000383ffff */
[----:B------:R-:W-:-:S00]  /*102e0*/  NOP ;  /* 0x0000000000007918 */ /* 0x000fc00000000000 */
        /* <DEDUP_REMOVED lines=9> */
.L_x_325:


//--------------------- .nv.shared._ZN7cutlass13device_kernelINS_4gemm6kernel13GemmUniversalIN4cute5tupleIJiiiiEEENS1_10collective13CollectiveMmaINS1_37MainloopSm90TmaGmmaWarpSpecializedFP8ILi2ENS5_IJNS4_1CILi1EEESB_SB_EEENS1_35KernelTmaWarpSpecializedCooperativeEEENS5_IJNSA_ILi256EEENSA_ILi128EEENSA_ILi64EEEEEENS_12float_e5m2_tENS5_IJlSB_lEEESJ_SK_NS4_8TiledMMAINS4_8MMA_AtomIJNS4_4SM904GMMA31MMA_64x128x32_F32E5M2E5M2_SS_TNILNSO_7ScaleInE1ELSQ_1EEEEEENS4_6LayoutINS5_IJNSA_ILi2EEESB_SB_EEENS5_IJSB_NSA_ILi0EEESW_EEEEENS5_IJNS4_10UnderscoreESZ_SZ_EEEEENS4_13SM90_TMA_LOADENS4_14ComposedLayoutINS4_7SwizzleILi2ELi4ELi3EEENS4_18smem_ptr_flag_bitsILi8EEENST_INS5_IJNSA_ILi8EEESH_EEENS5_IJSH_SB_EEEEEEEvNS4_8identityES12_S1C_vS1D_EENS_8epilogue10collective6detail29Sm90TmaWarpSpecializedAdapterINS1G_15DefaultEpilogueISJ_SK_SK_NS1F_6thread17LinearCombinationISJ_Li1EffLNS1K_9ScaleType4KindE0ELNS_15FloatRoundStyleE2ESJ_EENS1_15EpilogueDefaultEEEEEvvEEEEvNT_6ParamsE --------------------------
	.section	.nv.shared._ZN7cutlass13device_kernelINS_4gemm6kernel13GemmUniversalIN4cute5tupleIJiiiiEEENS1_10collective13CollectiveMmaINS1_37MainloopSm90TmaGmmaWarpSpecializedFP8ILi2ENS5_IJNS4_1CILi1EEESB_SB_EEENS1_35KernelTmaWarpSpecializedCooperativeEEENS5_IJNSA_ILi256EEENSA_ILi128EEENSA_ILi64EEEEEENS_12float_e5m2_tENS5_IJlSB_lEEESJ_SK_NS4_8TiledMMAINS4_8MMA_AtomIJNS4_4SM904GMMA31MMA_64x128x32_F32E5M2E5M2_SS_TNILNSO_7ScaleInE1ELSQ_1EEEEEENS4_6LayoutINS5_IJNSA_ILi2EEESB_SB_EEENS5_IJSB_NSA_ILi0EEESW_EEEEENS5_IJNS4_10UnderscoreESZ_SZ_EEEEENS4_13SM90_TMA_LOADENS4_14ComposedLayoutINS4_7SwizzleILi2ELi4ELi3EEENS4_18smem_ptr_flag_bitsILi8EEENST_INS5_IJNSA_ILi8EEESH_EEENS5_IJSH_SB_EEEEEEEvNS4_8identityES12_S1C_vS1D_EENS_8epilogue10collective6detail29Sm90TmaWarpSpecializedAdapterINS1G_15DefaultEpilogueISJ_SK_SK_NS1F_6thread17LinearCombinationISJ_Li1EffLNS1K_9ScaleType4KindE0ELNS_15FloatRoundStyleE2ESJ_EENS1_15EpilogueDefaultEEEEEvvEEEEvNT_6ParamsE,"aw",@nobits
	.sectionflags	@""
	.align	16
	.zero		1024


//--------------------- .nv.shared.reserved.0     --------------------------
	.section	.nv.shared.reserved.0,"aw",@nobits
	.weak		__nv_reservedSMEM_offset_0_alias
	.size		__nv_reservedSMEM_offset_0_alias, 0, 0
	.other		__nv_reservedSMEM_offset_0_alias,@"STO_CUDA_RESERVED_SHARED STV_DEFAULT"
__nv_reservedSMEM_offset_0_alias:
	.zero		0


//--------------------- .nv.global                --------------------------
	.section	.nv.global,"aw",@nobits
.nv.global:
	.type		_ZN40_INTERNAL_0645bcad_4_k_cu_4375f521_254564cute1_E,@object
	.size		_ZN40_INTERNAL_0645bcad_4_k_cu_4375f521_254564cute1_E,(_ZN40_INTERNAL_0645bcad_4_k_cu_4375f521_254564cuda3std3__45__cpo6cbeginE - _ZN40_INTERNAL_0645bcad_4_k_cu_4375f521_254564cute1_E)
_ZN40_INTERNAL_0645bcad_4_k_cu_4375f521_254564cute1_E:
	.zero		1
	.type		_ZN40_INTERNAL_0645bcad_4_k_cu_4375f521_254564cuda3std3__45__cpo6cbeginE,@object
	.size		_ZN40_INTERNAL_0645bcad_4_k_cu_4375f521_254564cuda3std3__45__cpo6cbeginE,(_ZN40_INTERNAL_0645bcad_4_k_cu_4375f521_254564cuda3std3__48in_placeE - _ZN40_INTERNAL_0645bcad_4_k_cu_4375f521_254564cuda3std3__45__cpo6cbeginE)
_ZN40_INTERNAL_0645bcad_4_k_cu_4375f521_254564cuda3std3__45__cpo6cbeginE:
	.zero		1
	.type		_ZN40_INTERNAL_0645bcad_4_k_cu_4375f521_254564cuda3std3__48in_placeE,@object
	.size		_ZN40_INTERNAL_0645bcad_4_k_cu_4375f521_254564cuda3std3__48in_placeE,(_ZN40_INTERNAL_0645bcad_4_k_cu_4375f521_254564cuda3std6ranges3__45__cpo9iter_moveE - _ZN40_INTERNAL_0645bcad_4_k_cu_4375f521_254564cuda3std3__48in_placeE)
_ZN40_INTERNAL_0645bcad_4_k_cu_4375f521_254564cuda3std3__48in_placeE:
	.zero		1
	.type		_ZN40_INTERNAL_0645bcad_4_k_cu_4375f521_254564cuda3std6ranges3__45__cpo9iter_moveE,@object
	.size		_ZN40_INTERNAL_0645bcad_4_k_cu_4375f521_254564cuda3std6ranges3__45__cpo9iter_moveE,(_ZN40_INTERNAL_0645bcad_4_k_cu_4375f521_254564cuda3std3__45__cpo5beginE - _ZN40_INTERNAL_0645bcad_4_k_cu_4375f521_254564cuda3std6ranges3__45__cpo9iter_moveE)
_ZN40_INTERNAL_0645bcad_4_k_cu_4375f521_254564cuda3std6ranges3__45__cpo9iter_moveE:
	.zero		1
	.type		_ZN40_INTERNAL_0645bcad_4_k_cu_4375f521_254564cuda3std3__45__cpo5beginE,@object
	.size		_ZN40_INTERNAL_0645bcad_4_k_cu_4375f521_254564cuda3std3__45__cpo5beginE,(_ZN40_INTERNAL_0645bcad_4_k_cu_4375f521_254564cuda3std3__442_GLOBAL__N__0645bcad_4_k_cu_4375f521_254566ignoreE - _ZN40_INTERNAL_0645bcad_4_k_cu_4375f521_254564cuda3std3__45__cpo5beginE)
_ZN40_INTERNAL_0645bcad_4_k_cu_4375f521_254564cuda3std3__45__cpo5beginE:
	.zero		1
	.type		_ZN40_INTERNAL_0645bcad_4_k_cu_4375f521_254564cuda3std3__442_GLOBAL__N__0645bcad_4_k_cu_4375f521_254566ignoreE,@object
	.size		_ZN40_INTERNAL_0645bcad_4_k_cu_4375f521_254564cuda3std3__442_GLOBAL__N__0645bcad_4_k_cu_4375f521_254566ignoreE,(_ZN40_INTERNAL_0645bcad_4_k_cu_4375f521_254564cute7productE - _ZN40_INTERNAL_0645bcad_4_k_cu_4375f521_254564cuda3std3__442_GLOBAL__N__0645bcad_4_k_cu_4375f521_254566ignoreE)
_ZN40_INTERNAL_0645bcad_4_k_cu_4375f521_254564cuda3std3__442_GLOBAL__N__0645bcad_4_k_cu_4375f521_254566ignoreE:
	.zero		1
	.type		_ZN40_INTERNAL_0645bcad_4_k_cu_4375f521_254564cute7productE,@object
	.size		_ZN40_INTERNAL_0645bcad_4_k_cu_4375f521_254564cute7productE,(_ZN40_INTERNAL_0645bcad_4_k_cu_4375f521_254564cuda3std3__45__cpo3endE - _ZN40_INTERNAL_0645bcad_4_k_cu_4375f521_254564cute7productE)
_ZN40_INTERNAL_0645bcad_4_k_cu_4375f521_254564cute7productE:
	.zero		1
	.type		_ZN40_INTERNAL_0645bcad_4_k_cu_4375f521_254564cuda3std3__45__cpo3endE,@object
	.size		_ZN40_INTERNAL_0645bcad_4_k_cu_4375f521_254564cuda3std3__45__cpo3endE,(_ZN40_INTERNAL_0645bcad_4_k_cu_4375f521_254564cuda3std3__419piecewise_constructE - _ZN40_INTERNAL_0645bcad_4_k_cu_4375f521_254564cuda3std3__45__cpo3endE)
_ZN40_INTERNAL_0645bcad_4_k_cu_4375f521_254564cuda3std3__45__cpo3endE:
	.zero		1
	.type		_ZN40_INTERNAL_0645bcad_4_k_cu_4375f521_254564cuda3std3__419piecewise_constructE,@object
	.size		_ZN40_INTERNAL_0645bcad_4_k_cu_4375f521_254564cuda3std3__419piecewise_constructE,(_ZN40_INTERNAL_0645bcad_4_k_cu_4375f521_254564cuda3std3__45__cpo4cendE - _ZN40_INTERNAL_0645bcad_4_k_cu_4375f521_254564cuda3std3__419piecewise_constructE)
_ZN40_INTERNAL_0645bcad_4_k_cu_4375f521_254564cuda3std3__419piecewise_constructE:
	.zero		1
	.type		_ZN40_INTERNAL_0645bcad_4_k_cu_4375f521_254564cuda3std3__45__cpo4cendE,@object
	.size		_ZN40_INTERNAL_0645bcad_4_k_cu_4375f521_254564cuda3std3__45__cpo4cendE,(_ZN40_INTERNAL_0645bcad_4_k_cu_4375f521_254564cuda3std6ranges3__45__cpo4swapE - _ZN40_INTERNAL_0645bcad_4_k_cu_4375f521_254564cuda3std3__45__cpo4cendE)
_ZN40_INTERNAL_0645bcad_4_k_cu_4375f521_254564cuda3std3__45__cpo4cendE:
	.zero		1
	.type		_ZN40_INTERNAL_0645bcad_4_k_cu_4375f521_254564cuda3std6ranges3__45__cpo4swapE,@object
	.size		_ZN40_INTERNAL_0645bcad_4_k_cu_4375f521_254564cuda3std6ranges3__45__cpo4swapE,(.L_7 - _ZN40_INTERNAL_0645bcad_4_k_cu_4375f521_254564cuda3std6ranges3__45__cpo4swapE)
_ZN40_INTERNAL_0645bcad_4_k_cu_4375f521_254564cuda3std6ranges3__45__cpo4swapE:
	.zero		1
.L_7:


//--------------------- .nv.constant0._ZN7cutlass13device_kernelINS_4gemm6kernel13GemmUniversalIN4cute5tupleIJiiiiEEENS1_10collective13CollectiveMmaINS1_37MainloopSm90TmaGmmaWarpSpecializedFP8ILi2ENS5_IJNS4_1CILi1EEESB_SB_EEENS1_35KernelTmaWarpSpecializedCooperativeEEENS5_IJNSA_ILi256EEENSA_ILi128EEENSA_ILi64EEEEEENS_12float_e5m2_tENS5_IJlSB_lEEESJ_SK_NS4_8TiledMMAINS4_8MMA_AtomIJNS4_4SM904GMMA31MMA_64x128x32_F32E5M2E5M2_SS_TNILNSO_7ScaleInE1ELSQ_1EEEEEENS4_6LayoutINS5_IJNSA_ILi2EEESB_SB_EEENS5_IJSB_NSA_ILi0EEESW_EEEEENS5_IJNS4_10UnderscoreESZ_SZ_EEEEENS4_13SM90_TMA_LOADENS4_14ComposedLayoutINS4_7SwizzleILi2ELi4ELi3EEENS4_18smem_ptr_flag_bitsILi8EEENST_INS5_IJNSA_ILi8EEESH_EEENS5_IJSH_SB_EEEEEEEvNS4_8identityES12_S1C_vS1D_EENS_8epilogue10collective6detail29Sm90TmaWarpSpecializedAdapterINS1G_15DefaultEpilogueISJ_SK_SK_NS1F_6thread17LinearCombinationISJ_Li1EffLNS1K_9ScaleType4KindE0ELNS_15FloatRoundStyleE2ESJ_EENS1_15EpilogueDefaultEEEEEvvEEEEvNT_6ParamsE --------------------------
	.section	.nv.constant0._ZN7cutlass13device_kernelINS_4gemm6kernel13GemmUniversalIN4cute5tupleIJiiiiEEENS1_10collective13CollectiveMmaINS1_37MainloopSm90TmaGmmaWarpSpecializedFP8ILi2ENS5_IJNS4_1CILi1EEESB_SB_EEENS1_35KernelTmaWarpSpecializedCooperativeEEENS5_IJNSA_ILi256EEENSA_ILi128EEENSA_ILi64EEEEEENS_12float_e5m2_tENS5_IJlSB_lEEESJ_SK_NS4_8TiledMMAINS4_8MMA_AtomIJNS4_4SM904GMMA31MMA_64x128x32_F32E5M2E5M2_SS_TNILNSO_7ScaleInE1ELSQ_1EEEEEENS4_6LayoutINS5_IJNSA_ILi2EEESB_SB_EEENS5_IJSB_NSA_ILi0EEESW_EEEEENS5_IJNS4_10UnderscoreESZ_SZ_EEEEENS4_13SM90_TMA_LOADENS4_14ComposedLayoutINS4_7SwizzleILi2ELi4ELi3EEENS4_18smem_ptr_flag_bitsILi8EEENST_INS5_IJNSA_ILi8EEESH_EEENS5_IJSH_SB_EEEEEEEvNS4_8identityES12_S1C_vS1D_EENS_8epilogue10collective6detail29Sm90TmaWarpSpecializedAdapterINS1G_15DefaultEpilogueISJ_SK_SK_NS1F_6thread17LinearCombinationISJ_Li1EffLNS1K_9ScaleType4KindE0ELNS_15FloatRoundStyleE2ESJ_EENS1_15EpilogueDefaultEEEEEvvEEEEvNT_6ParamsE,"a",@progbits
	.sectionflags	@""
	.align	4
.nv.constant0._ZN7cutlass13device_kernelINS_4gemm6kernel13GemmUniversalIN4cute5tupleIJiiiiEEENS1_10collective13CollectiveMmaINS1_37MainloopSm90TmaGmmaWarpSpecializedFP8ILi2ENS5_IJNS4_1CILi1EEESB_SB_EEENS1_35KernelTmaWarpSpecializedCooperativeEEENS5_IJNSA_ILi256EEENSA_ILi128EEENSA_ILi64EEEEEENS_12float_e5m2_tENS5_IJlSB_lEEESJ_SK_NS4_8TiledMMAINS4_8MMA_AtomIJNS4_4SM904GMMA31MMA_64x128x32_F32E5M2E5M2_SS_TNILNSO_7ScaleInE1ELSQ_1EEEEEENS4_6LayoutINS5_IJNSA_ILi2EEESB_SB_EEENS5_IJSB_NSA_ILi0EEESW_EEEEENS5_IJNS4_10UnderscoreESZ_SZ_EEEEENS4_13SM90_TMA_LOADENS4_14ComposedLayoutINS4_7SwizzleILi2ELi4ELi3EEENS4_18smem_ptr_flag_bitsILi8EEENST_INS5_IJNSA_ILi8EEESH_EEENS5_IJSH_SB_EEEEEEEvNS4_8identityES12_S1C_vS1D_EENS_8epilogue10collective6detail29Sm90TmaWarpSpecializedAdapterINS1G_15DefaultEpilogueISJ_SK_SK_NS1F_6thread17LinearCombinationISJ_Li1EffLNS1K_9ScaleType4KindE0ELNS_15FloatRoundStyleE2ESJ_EENS1_15EpilogueDefaultEEEEEvvEEEEvNT_6ParamsE:
	.zero		1664


//--------------------- SYMBOLS --------------------------

	.type		.nv.reservedSmem.offset0,@object
	.size		.nv.reservedSmem.offset0,0x4
